//
// Generated by NVIDIA NVVM Compiler
//
// Compiler Build ID: CL-36424714
// Cuda compilation tools, release 13.0, V13.0.88
// Based on NVVM 20.0.0
//

.version 9.0
.target sm_100
.address_size 64

	// .globl	_Z9RF_kernelPfiiiS_

.visible .entry _Z9RF_kernelPfiiiS_(
	.param .u64 .ptr .align 1 _Z9RF_kernelPfiiiS__param_0,
	.param .u32 _Z9RF_kernelPfiiiS__param_1,
	.param .u32 _Z9RF_kernelPfiiiS__param_2,
	.param .u32 _Z9RF_kernelPfiiiS__param_3,
	.param .u64 .ptr .align 1 _Z9RF_kernelPfiiiS__param_4
)
{
	.reg .pred 	%p<320>;
	.reg .b32 	%r<613>;
	.reg .b32 	%f<257>;
	.reg .b64 	%rd<10>;

	ld.param.u32 	%r4, [_Z9RF_kernelPfiiiS__param_1];
	mov.u32 	%r5, %ctaid.x;
	mov.u32 	%r6, %ntid.x;
	mov.u32 	%r7, %tid.x;
	mad.lo.s32 	%r1, %r5, %r6, %r7;
	setp.ge.s32 	%p1, %r1, %r4;
	@%p1 bra 	$L__BB0_2;
	ld.param.u64 	%rd9, [_Z9RF_kernelPfiiiS__param_4];
	ld.param.u32 	%r612, [_Z9RF_kernelPfiiiS__param_3];
	ld.param.u32 	%r611, [_Z9RF_kernelPfiiiS__param_2];
	ld.param.u64 	%rd8, [_Z9RF_kernelPfiiiS__param_0];
	cvta.to.global.u64 	%rd3, %rd8;
	cvta.to.global.u64 	%rd4, %rd9;
	mul.wide.s32 	%rd5, %r1, 4;
	add.s64 	%rd6, %rd3, %rd5;
	ld.global.f32 	%f1, [%rd6];
	add.s32 	%r8, %r611, 1;
	cvt.rn.f32.s32 	%f2, %r8;
	setp.leu.f32 	%p2, %f1, %f2;
	add.s32 	%r9, %r611, 2;
	cvt.rn.f32.s32 	%f3, %r9;
	setp.gt.f32 	%p3, %f1, %f3;
	selp.b32 	%r10, 3, 2, %p3;
	selp.b32 	%r11, 0, %r10, %p2;
	cvt.rn.f32.s32 	%f4, %r611;
	setp.gt.f32 	%p4, %f1, %f4;
	and.pred  	%p5, %p2, %p4;
	selp.u32 	%r12, 1, 0, %p5;
	add.s32 	%r13, %r11, %r12;
	add.s32 	%r14, %r611, 5;
	cvt.rn.f32.s32 	%f5, %r14;
	setp.leu.f32 	%p6, %f1, %f5;
	add.s32 	%r15, %r611, 6;
	cvt.rn.f32.s32 	%f6, %r15;
	setp.gt.f32 	%p7, %f1, %f6;
	selp.b32 	%r16, 3, 2, %p7;
	selp.b32 	%r17, 0, %r16, %p6;
	add.s32 	%r18, %r611, 4;
	cvt.rn.f32.s32 	%f7, %r18;
	setp.gt.f32 	%p8, %f1, %f7;
	add.s32 	%r19, %r611, 9;
	cvt.rn.f32.s32 	%f8, %r19;
	setp.leu.f32 	%p9, %f1, %f8;
	add.s32 	%r20, %r611, 10;
	cvt.rn.f32.s32 	%f9, %r20;
	setp.gt.f32 	%p10, %f1, %f9;
	selp.b32 	%r21, 3, 2, %p10;
	selp.b32 	%r22, 0, %r21, %p9;
	add.s32 	%r23, %r611, 8;
	cvt.rn.f32.s32 	%f10, %r23;
	setp.gt.f32 	%p11, %f1, %f10;
	and.pred  	%p12, %p9, %p11;
	selp.u32 	%r24, 1, 0, %p12;
	add.s32 	%r25, %r22, %r24;
	add.s32 	%r26, %r611, 13;
	cvt.rn.f32.s32 	%f11, %r26;
	setp.leu.f32 	%p13, %f1, %f11;
	add.s32 	%r27, %r611, 14;
	cvt.rn.f32.s32 	%f12, %r27;
	setp.gt.f32 	%p14, %f1, %f12;
	add.s32 	%r28, %r611, 12;
	cvt.rn.f32.s32 	%f13, %r28;
	setp.gt.f32 	%p15, %f1, %f13;
	and.pred  	%p16, %p13, %p15;
	selp.u32 	%r29, 1, 0, %p16;
	add.s32 	%r30, %r611, 17;
	cvt.rn.f32.s32 	%f14, %r30;
	setp.leu.f32 	%p17, %f1, %f14;
	add.s32 	%r31, %r611, 18;
	cvt.rn.f32.s32 	%f15, %r31;
	setp.gt.f32 	%p18, %f1, %f15;
	selp.b32 	%r32, 3, 2, %p18;
	selp.b32 	%r33, 0, %r32, %p17;
	add.s32 	%r34, %r611, 16;
	cvt.rn.f32.s32 	%f16, %r34;
	setp.gt.f32 	%p19, %f1, %f16;
	and.pred  	%p20, %p17, %p19;
	selp.u32 	%r35, 1, 0, %p20;
	add.s32 	%r36, %r33, %r35;
	add.s32 	%r37, %r611, 21;
	cvt.rn.f32.s32 	%f17, %r37;
	setp.leu.f32 	%p21, %f1, %f17;
	add.s32 	%r38, %r611, 22;
	cvt.rn.f32.s32 	%f18, %r38;
	setp.gt.f32 	%p22, %f1, %f18;
	add.s32 	%r39, %r611, 20;
	cvt.rn.f32.s32 	%f19, %r39;
	setp.gt.f32 	%p23, %f1, %f19;
	and.pred  	%p24, %p21, %p23;
	selp.u32 	%r40, 1, 0, %p24;
	add.s32 	%r41, %r611, 25;
	cvt.rn.f32.s32 	%f20, %r41;
	setp.leu.f32 	%p25, %f1, %f20;
	add.s32 	%r42, %r611, 26;
	cvt.rn.f32.s32 	%f21, %r42;
	setp.gt.f32 	%p26, %f1, %f21;
	selp.b32 	%r43, 3, 2, %p26;
	selp.b32 	%r44, 0, %r43, %p25;
	add.s32 	%r45, %r611, 24;
	cvt.rn.f32.s32 	%f22, %r45;
	setp.gt.f32 	%p27, %f1, %f22;
	and.pred  	%p28, %p25, %p27;
	selp.u32 	%r46, 1, 0, %p28;
	add.s32 	%r47, %r44, %r46;
	add.s32 	%r48, %r611, 29;
	cvt.rn.f32.s32 	%f23, %r48;
	setp.leu.f32 	%p29, %f1, %f23;
	add.s32 	%r49, %r611, 30;
	cvt.rn.f32.s32 	%f24, %r49;
	setp.gt.f32 	%p30, %f1, %f24;
	add.s32 	%r50, %r611, 28;
	cvt.rn.f32.s32 	%f25, %r50;
	setp.gt.f32 	%p31, %f1, %f25;
	and.pred  	%p32, %p29, %p31;
	selp.u32 	%r51, 1, 0, %p32;
	add.s32 	%r52, %r611, 33;
	cvt.rn.f32.s32 	%f26, %r52;
	setp.leu.f32 	%p33, %f1, %f26;
	add.s32 	%r53, %r611, 34;
	cvt.rn.f32.s32 	%f27, %r53;
	setp.gt.f32 	%p34, %f1, %f27;
	selp.b32 	%r54, 3, 2, %p34;
	selp.b32 	%r55, 0, %r54, %p33;
	add.s32 	%r56, %r611, 32;
	cvt.rn.f32.s32 	%f28, %r56;
	setp.gt.f32 	%p35, %f1, %f28;
	and.pred  	%p36, %p33, %p35;
	selp.u32 	%r57, 1, 0, %p36;
	add.s32 	%r58, %r55, %r57;
	add.s32 	%r59, %r611, 37;
	cvt.rn.f32.s32 	%f29, %r59;
	setp.leu.f32 	%p37, %f1, %f29;
	add.s32 	%r60, %r611, 38;
	cvt.rn.f32.s32 	%f30, %r60;
	setp.gt.f32 	%p38, %f1, %f30;
	add.s32 	%r61, %r611, 36;
	cvt.rn.f32.s32 	%f31, %r61;
	setp.gt.f32 	%p39, %f1, %f31;
	and.pred  	%p40, %p37, %p39;
	selp.u32 	%r62, 1, 0, %p40;
	add.s32 	%r63, %r611, 41;
	cvt.rn.f32.s32 	%f32, %r63;
	setp.leu.f32 	%p41, %f1, %f32;
	add.s32 	%r64, %r611, 42;
	cvt.rn.f32.s32 	%f33, %r64;
	setp.gt.f32 	%p42, %f1, %f33;
	selp.b32 	%r65, 3, 2, %p42;
	selp.b32 	%r66, 0, %r65, %p41;
	add.s32 	%r67, %r611, 40;
	cvt.rn.f32.s32 	%f34, %r67;
	setp.gt.f32 	%p43, %f1, %f34;
	and.pred  	%p44, %p41, %p43;
	selp.u32 	%r68, 1, 0, %p44;
	add.s32 	%r69, %r66, %r68;
	add.s32 	%r70, %r611, 45;
	cvt.rn.f32.s32 	%f35, %r70;
	setp.leu.f32 	%p45, %f1, %f35;
	add.s32 	%r71, %r611, 46;
	cvt.rn.f32.s32 	%f36, %r71;
	setp.gt.f32 	%p46, %f1, %f36;
	add.s32 	%r72, %r611, 44;
	cvt.rn.f32.s32 	%f37, %r72;
	setp.gt.f32 	%p47, %f1, %f37;
	and.pred  	%p48, %p45, %p47;
	selp.u32 	%r73, 1, 0, %p48;
	add.s32 	%r74, %r611, 49;
	cvt.rn.f32.s32 	%f38, %r74;
	setp.leu.f32 	%p49, %f1, %f38;
	add.s32 	%r75, %r611, 50;
	cvt.rn.f32.s32 	%f39, %r75;
	setp.gt.f32 	%p50, %f1, %f39;
	selp.b32 	%r76, 3, 2, %p50;
	selp.b32 	%r77, 0, %r76, %p49;
	add.s32 	%r78, %r611, 48;
	cvt.rn.f32.s32 	%f40, %r78;
	setp.gt.f32 	%p51, %f1, %f40;
	and.pred  	%p52, %p49, %p51;
	selp.u32 	%r79, 1, 0, %p52;
	add.s32 	%r80, %r77, %r79;
	add.s32 	%r81, %r611, 53;
	cvt.rn.f32.s32 	%f41, %r81;
	setp.leu.f32 	%p53, %f1, %f41;
	add.s32 	%r82, %r611, 54;
	cvt.rn.f32.s32 	%f42, %r82;
	setp.gt.f32 	%p54, %f1, %f42;
	add.s32 	%r83, %r611, 52;
	cvt.rn.f32.s32 	%f43, %r83;
	setp.gt.f32 	%p55, %f1, %f43;
	and.pred  	%p56, %p53, %p55;
	selp.u32 	%r84, 1, 0, %p56;
	add.s32 	%r85, %r611, 57;
	cvt.rn.f32.s32 	%f44, %r85;
	setp.leu.f32 	%p57, %f1, %f44;
	add.s32 	%r86, %r611, 58;
	cvt.rn.f32.s32 	%f45, %r86;
	setp.gt.f32 	%p58, %f1, %f45;
	selp.b32 	%r87, 3, 2, %p58;
	selp.b32 	%r88, 0, %r87, %p57;
	add.s32 	%r89, %r611, 56;
	cvt.rn.f32.s32 	%f46, %r89;
	setp.gt.f32 	%p59, %f1, %f46;
	and.pred  	%p60, %p57, %p59;
	selp.u32 	%r90, 1, 0, %p60;
	add.s32 	%r91, %r88, %r90;
	add.s32 	%r92, %r611, 61;
	cvt.rn.f32.s32 	%f47, %r92;
	setp.leu.f32 	%p61, %f1, %f47;
	add.s32 	%r93, %r611, 62;
	cvt.rn.f32.s32 	%f48, %r93;
	setp.gt.f32 	%p62, %f1, %f48;
	add.s32 	%r94, %r611, 60;
	cvt.rn.f32.s32 	%f49, %r94;
	setp.gt.f32 	%p63, %f1, %f49;
	and.pred  	%p64, %p61, %p63;
	selp.u32 	%r95, 1, 0, %p64;
	add.s32 	%r96, %r611, 65;
	cvt.rn.f32.s32 	%f50, %r96;
	setp.leu.f32 	%p65, %f1, %f50;
	add.s32 	%r97, %r611, 66;
	cvt.rn.f32.s32 	%f51, %r97;
	setp.gt.f32 	%p66, %f1, %f51;
	selp.b32 	%r98, 3, 2, %p66;
	selp.b32 	%r99, 0, %r98, %p65;
	add.s32 	%r100, %r611, 64;
	cvt.rn.f32.s32 	%f52, %r100;
	setp.gt.f32 	%p67, %f1, %f52;
	and.pred  	%p68, %p65, %p67;
	selp.u32 	%r101, 1, 0, %p68;
	add.s32 	%r102, %r99, %r101;
	add.s32 	%r103, %r611, 69;
	cvt.rn.f32.s32 	%f53, %r103;
	setp.leu.f32 	%p69, %f1, %f53;
	add.s32 	%r104, %r611, 70;
	cvt.rn.f32.s32 	%f54, %r104;
	setp.gt.f32 	%p70, %f1, %f54;
	add.s32 	%r105, %r611, 68;
	cvt.rn.f32.s32 	%f55, %r105;
	setp.gt.f32 	%p71, %f1, %f55;
	and.pred  	%p72, %p69, %p71;
	selp.u32 	%r106, 1, 0, %p72;
	add.s32 	%r107, %r611, 73;
	cvt.rn.f32.s32 	%f56, %r107;
	setp.leu.f32 	%p73, %f1, %f56;
	add.s32 	%r108, %r611, 74;
	cvt.rn.f32.s32 	%f57, %r108;
	setp.gt.f32 	%p74, %f1, %f57;
	selp.b32 	%r109, 3, 2, %p74;
	selp.b32 	%r110, 0, %r109, %p73;
	add.s32 	%r111, %r611, 72;
	cvt.rn.f32.s32 	%f58, %r111;
	setp.gt.f32 	%p75, %f1, %f58;
	and.pred  	%p76, %p73, %p75;
	selp.u32 	%r112, 1, 0, %p76;
	add.s32 	%r113, %r110, %r112;
	add.s32 	%r114, %r611, 77;
	cvt.rn.f32.s32 	%f59, %r114;
	setp.leu.f32 	%p77, %f1, %f59;
	add.s32 	%r115, %r611, 78;
	cvt.rn.f32.s32 	%f60, %r115;
	setp.gt.f32 	%p78, %f1, %f60;
	add.s32 	%r116, %r611, 76;
	cvt.rn.f32.s32 	%f61, %r116;
	setp.gt.f32 	%p79, %f1, %f61;
	and.pred  	%p80, %p77, %p79;
	selp.u32 	%r117, 1, 0, %p80;
	add.s32 	%r118, %r611, 81;
	cvt.rn.f32.s32 	%f62, %r118;
	setp.leu.f32 	%p81, %f1, %f62;
	add.s32 	%r119, %r611, 82;
	cvt.rn.f32.s32 	%f63, %r119;
	setp.gt.f32 	%p82, %f1, %f63;
	selp.b32 	%r120, 3, 2, %p82;
	selp.b32 	%r121, 0, %r120, %p81;
	add.s32 	%r122, %r611, 80;
	cvt.rn.f32.s32 	%f64, %r122;
	setp.gt.f32 	%p83, %f1, %f64;
	and.pred  	%p84, %p81, %p83;
	selp.u32 	%r123, 1, 0, %p84;
	add.s32 	%r124, %r121, %r123;
	add.s32 	%r125, %r611, 85;
	cvt.rn.f32.s32 	%f65, %r125;
	setp.leu.f32 	%p85, %f1, %f65;
	add.s32 	%r126, %r611, 86;
	cvt.rn.f32.s32 	%f66, %r126;
	setp.gt.f32 	%p86, %f1, %f66;
	add.s32 	%r127, %r611, 84;
	cvt.rn.f32.s32 	%f67, %r127;
	setp.gt.f32 	%p87, %f1, %f67;
	and.pred  	%p88, %p85, %p87;
	selp.u32 	%r128, 1, 0, %p88;
	add.s32 	%r129, %r611, 89;
	cvt.rn.f32.s32 	%f68, %r129;
	setp.leu.f32 	%p89, %f1, %f68;
	add.s32 	%r130, %r611, 90;
	cvt.rn.f32.s32 	%f69, %r130;
	setp.gt.f32 	%p90, %f1, %f69;
	selp.b32 	%r131, 3, 2, %p90;
	selp.b32 	%r132, 0, %r131, %p89;
	add.s32 	%r133, %r611, 88;
	cvt.rn.f32.s32 	%f70, %r133;
	setp.gt.f32 	%p91, %f1, %f70;
	and.pred  	%p92, %p89, %p91;
	selp.u32 	%r134, 1, 0, %p92;
	add.s32 	%r135, %r132, %r134;
	add.s32 	%r136, %r611, 93;
	cvt.rn.f32.s32 	%f71, %r136;
	setp.leu.f32 	%p93, %f1, %f71;
	add.s32 	%r137, %r611, 94;
	cvt.rn.f32.s32 	%f72, %r137;
	setp.gt.f32 	%p94, %f1, %f72;
	add.s32 	%r138, %r611, 92;
	cvt.rn.f32.s32 	%f73, %r138;
	setp.gt.f32 	%p95, %f1, %f73;
	and.pred  	%p96, %p93, %p95;
	selp.u32 	%r139, 1, 0, %p96;
	add.s32 	%r140, %r611, 97;
	cvt.rn.f32.s32 	%f74, %r140;
	setp.leu.f32 	%p97, %f1, %f74;
	add.s32 	%r141, %r611, 98;
	cvt.rn.f32.s32 	%f75, %r141;
	setp.gt.f32 	%p98, %f1, %f75;
	selp.b32 	%r142, 3, 2, %p98;
	selp.b32 	%r143, 0, %r142, %p97;
	add.s32 	%r144, %r611, 96;
	cvt.rn.f32.s32 	%f76, %r144;
	setp.gt.f32 	%p99, %f1, %f76;
	and.pred  	%p100, %p97, %p99;
	selp.u32 	%r145, 1, 0, %p100;
	add.s32 	%r146, %r143, %r145;
	add.s32 	%r147, %r611, 101;
	cvt.rn.f32.s32 	%f77, %r147;
	setp.leu.f32 	%p101, %f1, %f77;
	add.s32 	%r148, %r611, 102;
	cvt.rn.f32.s32 	%f78, %r148;
	setp.gt.f32 	%p102, %f1, %f78;
	add.s32 	%r149, %r611, 100;
	cvt.rn.f32.s32 	%f79, %r149;
	setp.gt.f32 	%p103, %f1, %f79;
	and.pred  	%p104, %p101, %p103;
	selp.u32 	%r150, 1, 0, %p104;
	add.s32 	%r151, %r611, 105;
	cvt.rn.f32.s32 	%f80, %r151;
	setp.leu.f32 	%p105, %f1, %f80;
	add.s32 	%r152, %r611, 106;
	cvt.rn.f32.s32 	%f81, %r152;
	setp.gt.f32 	%p106, %f1, %f81;
	selp.b32 	%r153, 3, 2, %p106;
	selp.b32 	%r154, 0, %r153, %p105;
	add.s32 	%r155, %r611, 104;
	cvt.rn.f32.s32 	%f82, %r155;
	setp.gt.f32 	%p107, %f1, %f82;
	and.pred  	%p108, %p105, %p107;
	selp.u32 	%r156, 1, 0, %p108;
	add.s32 	%r157, %r154, %r156;
	add.s32 	%r158, %r611, 109;
	cvt.rn.f32.s32 	%f83, %r158;
	setp.leu.f32 	%p109, %f1, %f83;
	add.s32 	%r159, %r611, 110;
	cvt.rn.f32.s32 	%f84, %r159;
	setp.gt.f32 	%p110, %f1, %f84;
	add.s32 	%r160, %r611, 108;
	cvt.rn.f32.s32 	%f85, %r160;
	setp.gt.f32 	%p111, %f1, %f85;
	and.pred  	%p112, %p109, %p111;
	selp.u32 	%r161, 1, 0, %p112;
	add.s32 	%r162, %r611, 113;
	cvt.rn.f32.s32 	%f86, %r162;
	setp.leu.f32 	%p113, %f1, %f86;
	add.s32 	%r163, %r611, 114;
	cvt.rn.f32.s32 	%f87, %r163;
	setp.gt.f32 	%p114, %f1, %f87;
	selp.b32 	%r164, 3, 2, %p114;
	selp.b32 	%r165, 0, %r164, %p113;
	add.s32 	%r166, %r611, 112;
	cvt.rn.f32.s32 	%f88, %r166;
	setp.gt.f32 	%p115, %f1, %f88;
	and.pred  	%p116, %p113, %p115;
	selp.u32 	%r167, 1, 0, %p116;
	add.s32 	%r168, %r165, %r167;
	add.s32 	%r169, %r611, 117;
	cvt.rn.f32.s32 	%f89, %r169;
	setp.leu.f32 	%p117, %f1, %f89;
	add.s32 	%r170, %r611, 118;
	cvt.rn.f32.s32 	%f90, %r170;
	setp.gt.f32 	%p118, %f1, %f90;
	add.s32 	%r171, %r611, 116;
	cvt.rn.f32.s32 	%f91, %r171;
	setp.gt.f32 	%p119, %f1, %f91;
	and.pred  	%p120, %p117, %p119;
	selp.u32 	%r172, 1, 0, %p120;
	add.s32 	%r173, %r611, 121;
	cvt.rn.f32.s32 	%f92, %r173;
	setp.leu.f32 	%p121, %f1, %f92;
	add.s32 	%r174, %r611, 122;
	cvt.rn.f32.s32 	%f93, %r174;
	setp.gt.f32 	%p122, %f1, %f93;
	selp.b32 	%r175, 3, 2, %p122;
	selp.b32 	%r176, 0, %r175, %p121;
	add.s32 	%r177, %r611, 120;
	cvt.rn.f32.s32 	%f94, %r177;
	setp.gt.f32 	%p123, %f1, %f94;
	and.pred  	%p124, %p121, %p123;
	selp.u32 	%r178, 1, 0, %p124;
	add.s32 	%r179, %r176, %r178;
	add.s32 	%r180, %r611, 125;
	cvt.rn.f32.s32 	%f95, %r180;
	setp.leu.f32 	%p125, %f1, %f95;
	add.s32 	%r181, %r611, 126;
	cvt.rn.f32.s32 	%f96, %r181;
	setp.gt.f32 	%p126, %f1, %f96;
	add.s32 	%r182, %r611, 124;
	cvt.rn.f32.s32 	%f97, %r182;
	setp.gt.f32 	%p127, %f1, %f97;
	and.pred  	%p128, %p125, %p127;
	selp.u32 	%r183, 1, 0, %p128;
	add.s32 	%r184, %r611, 3;
	cvt.rn.f32.s32 	%f98, %r184;
	setp.leu.f32 	%p129, %f1, %f98;
	selp.b32 	%r185, 5, 4, %p8;
	selp.b32 	%r186, %r185, 4, %p6;
	add.s32 	%r187, %r186, %r17;
	selp.b32 	%r188, %r13, %r187, %p129;
	add.s32 	%r189, %r611, 11;
	cvt.rn.f32.s32 	%f99, %r189;
	setp.leu.f32 	%p130, %f1, %f99;
	selp.b32 	%r190, 7, 6, %p14;
	selp.b32 	%r191, 4, %r190, %p13;
	add.s32 	%r192, %r191, %r29;
	selp.b32 	%r193, %r25, %r192, %p130;
	add.s32 	%r194, %r611, 19;
	cvt.rn.f32.s32 	%f100, %r194;
	setp.leu.f32 	%p131, %f1, %f100;
	selp.b32 	%r195, 7, 6, %p22;
	selp.b32 	%r196, 4, %r195, %p21;
	add.s32 	%r197, %r196, %r40;
	selp.b32 	%r198, %r36, %r197, %p131;
	add.s32 	%r199, %r611, 27;
	cvt.rn.f32.s32 	%f101, %r199;
	setp.leu.f32 	%p132, %f1, %f101;
	selp.b32 	%r200, 7, 6, %p30;
	selp.b32 	%r201, 4, %r200, %p29;
	add.s32 	%r202, %r201, %r51;
	selp.b32 	%r203, %r47, %r202, %p132;
	add.s32 	%r204, %r611, 35;
	cvt.rn.f32.s32 	%f102, %r204;
	setp.leu.f32 	%p133, %f1, %f102;
	selp.b32 	%r205, 7, 6, %p38;
	selp.b32 	%r206, 4, %r205, %p37;
	add.s32 	%r207, %r206, %r62;
	selp.b32 	%r208, %r58, %r207, %p133;
	add.s32 	%r209, %r611, 43;
	cvt.rn.f32.s32 	%f103, %r209;
	setp.leu.f32 	%p134, %f1, %f103;
	selp.b32 	%r210, 7, 6, %p46;
	selp.b32 	%r211, 4, %r210, %p45;
	add.s32 	%r212, %r211, %r73;
	selp.b32 	%r213, %r69, %r212, %p134;
	add.s32 	%r214, %r611, 51;
	cvt.rn.f32.s32 	%f104, %r214;
	setp.leu.f32 	%p135, %f1, %f104;
	selp.b32 	%r215, 7, 6, %p54;
	selp.b32 	%r216, 4, %r215, %p53;
	add.s32 	%r217, %r216, %r84;
	selp.b32 	%r218, %r80, %r217, %p135;
	add.s32 	%r219, %r611, 59;
	cvt.rn.f32.s32 	%f105, %r219;
	setp.leu.f32 	%p136, %f1, %f105;
	selp.b32 	%r220, 7, 6, %p62;
	selp.b32 	%r221, 4, %r220, %p61;
	add.s32 	%r222, %r221, %r95;
	selp.b32 	%r223, %r91, %r222, %p136;
	add.s32 	%r224, %r611, 67;
	cvt.rn.f32.s32 	%f106, %r224;
	setp.leu.f32 	%p137, %f1, %f106;
	selp.b32 	%r225, 7, 6, %p70;
	selp.b32 	%r226, 4, %r225, %p69;
	add.s32 	%r227, %r226, %r106;
	selp.b32 	%r228, %r102, %r227, %p137;
	add.s32 	%r229, %r611, 75;
	cvt.rn.f32.s32 	%f107, %r229;
	setp.leu.f32 	%p138, %f1, %f107;
	selp.b32 	%r230, 7, 6, %p78;
	selp.b32 	%r231, 4, %r230, %p77;
	add.s32 	%r232, %r231, %r117;
	selp.b32 	%r233, %r113, %r232, %p138;
	add.s32 	%r234, %r611, 83;
	cvt.rn.f32.s32 	%f108, %r234;
	setp.leu.f32 	%p139, %f1, %f108;
	selp.b32 	%r235, 7, 6, %p86;
	selp.b32 	%r236, 4, %r235, %p85;
	add.s32 	%r237, %r236, %r128;
	selp.b32 	%r238, %r124, %r237, %p139;
	add.s32 	%r239, %r611, 91;
	cvt.rn.f32.s32 	%f109, %r239;
	setp.leu.f32 	%p140, %f1, %f109;
	selp.b32 	%r240, 7, 6, %p94;
	selp.b32 	%r241, 4, %r240, %p93;
	add.s32 	%r242, %r241, %r139;
	selp.b32 	%r243, %r135, %r242, %p140;
	add.s32 	%r244, %r611, 99;
	cvt.rn.f32.s32 	%f110, %r244;
	setp.leu.f32 	%p141, %f1, %f110;
	selp.b32 	%r245, 7, 6, %p102;
	selp.b32 	%r246, 4, %r245, %p101;
	add.s32 	%r247, %r246, %r150;
	selp.b32 	%r248, %r146, %r247, %p141;
	add.s32 	%r249, %r611, 107;
	cvt.rn.f32.s32 	%f111, %r249;
	setp.leu.f32 	%p142, %f1, %f111;
	selp.b32 	%r250, 7, 6, %p110;
	selp.b32 	%r251, 4, %r250, %p109;
	add.s32 	%r252, %r251, %r161;
	selp.b32 	%r253, %r157, %r252, %p142;
	add.s32 	%r254, %r611, 115;
	cvt.rn.f32.s32 	%f112, %r254;
	setp.leu.f32 	%p143, %f1, %f112;
	selp.b32 	%r255, 7, 6, %p118;
	selp.b32 	%r256, 4, %r255, %p117;
	add.s32 	%r257, %r256, %r172;
	selp.b32 	%r258, %r168, %r257, %p143;
	add.s32 	%r259, %r611, 123;
	cvt.rn.f32.s32 	%f113, %r259;
	setp.leu.f32 	%p144, %f1, %f113;
	selp.b32 	%r260, 7, 6, %p126;
	selp.b32 	%r261, 4, %r260, %p125;
	add.s32 	%r262, %r261, %r183;
	selp.b32 	%r263, %r179, %r262, %p144;
	add.s32 	%r264, %r611, 7;
	cvt.rn.f32.s32 	%f114, %r264;
	setp.leu.f32 	%p145, %f1, %f114;
	add.s32 	%r265, %r193, 8;
	selp.b32 	%r266, %r188, %r265, %p145;
	add.s32 	%r267, %r611, 23;
	cvt.rn.f32.s32 	%f115, %r267;
	setp.leu.f32 	%p146, %f1, %f115;
	add.s32 	%r268, %r203, 8;
	selp.b32 	%r269, %r198, %r268, %p146;
	add.s32 	%r270, %r611, 39;
	cvt.rn.f32.s32 	%f116, %r270;
	setp.leu.f32 	%p147, %f1, %f116;
	add.s32 	%r271, %r213, 8;
	selp.b32 	%r272, %r208, %r271, %p147;
	add.s32 	%r273, %r611, 55;
	cvt.rn.f32.s32 	%f117, %r273;
	setp.leu.f32 	%p148, %f1, %f117;
	add.s32 	%r274, %r223, 8;
	selp.b32 	%r275, %r218, %r274, %p148;
	add.s32 	%r276, %r611, 71;
	cvt.rn.f32.s32 	%f118, %r276;
	setp.leu.f32 	%p149, %f1, %f118;
	add.s32 	%r277, %r233, 8;
	selp.b32 	%r278, %r228, %r277, %p149;
	add.s32 	%r279, %r611, 87;
	cvt.rn.f32.s32 	%f119, %r279;
	setp.leu.f32 	%p150, %f1, %f119;
	add.s32 	%r280, %r243, 8;
	selp.b32 	%r281, %r238, %r280, %p150;
	add.s32 	%r282, %r611, 103;
	cvt.rn.f32.s32 	%f120, %r282;
	setp.leu.f32 	%p151, %f1, %f120;
	add.s32 	%r283, %r253, 8;
	selp.b32 	%r284, %r248, %r283, %p151;
	add.s32 	%r285, %r611, 119;
	cvt.rn.f32.s32 	%f121, %r285;
	setp.leu.f32 	%p152, %f1, %f121;
	add.s32 	%r286, %r263, 8;
	selp.b32 	%r287, %r258, %r286, %p152;
	add.s32 	%r288, %r611, 15;
	cvt.rn.f32.s32 	%f122, %r288;
	setp.leu.f32 	%p153, %f1, %f122;
	add.s32 	%r289, %r269, 16;
	selp.b32 	%r290, %r266, %r289, %p153;
	add.s32 	%r291, %r611, 47;
	cvt.rn.f32.s32 	%f123, %r291;
	setp.leu.f32 	%p154, %f1, %f123;
	add.s32 	%r292, %r275, 16;
	selp.b32 	%r293, %r272, %r292, %p154;
	add.s32 	%r294, %r611, 79;
	cvt.rn.f32.s32 	%f124, %r294;
	setp.leu.f32 	%p155, %f1, %f124;
	add.s32 	%r295, %r281, 16;
	selp.b32 	%r296, %r278, %r295, %p155;
	add.s32 	%r297, %r611, 111;
	cvt.rn.f32.s32 	%f125, %r297;
	setp.leu.f32 	%p156, %f1, %f125;
	add.s32 	%r298, %r287, 16;
	selp.b32 	%r299, %r284, %r298, %p156;
	add.s32 	%r300, %r611, 31;
	cvt.rn.f32.s32 	%f126, %r300;
	setp.leu.f32 	%p157, %f1, %f126;
	add.s32 	%r301, %r293, 32;
	selp.b32 	%r302, %r290, %r301, %p157;
	add.s32 	%r303, %r611, 95;
	cvt.rn.f32.s32 	%f127, %r303;
	setp.leu.f32 	%p158, %f1, %f127;
	add.s32 	%r304, %r299, 32;
	selp.b32 	%r305, %r296, %r304, %p158;
	add.s32 	%r306, %r611, 63;
	cvt.rn.f32.s32 	%f128, %r306;
	setp.leu.f32 	%p159, %f1, %f128;
	add.s32 	%r307, %r305, 64;
	selp.b32 	%r308, %r302, %r307, %p159;
	add.s32 	%r309, %r612, 1;
	cvt.rn.f32.s32 	%f129, %r309;
	setp.leu.f32 	%p160, %f1, %f129;
	add.s32 	%r310, %r612, 2;
	cvt.rn.f32.s32 	%f130, %r310;
	setp.gt.f32 	%p161, %f1, %f130;
	selp.b32 	%r311, 3, 2, %p161;
	selp.b32 	%r312, 0, %r311, %p160;
	cvt.rn.f32.s32 	%f131, %r612;
	setp.gt.f32 	%p162, %f1, %f131;
	and.pred  	%p163, %p160, %p162;
	selp.u32 	%r313, 1, 0, %p163;
	add.s32 	%r314, %r312, %r313;
	add.s32 	%r315, %r612, 5;
	cvt.rn.f32.s32 	%f132, %r315;
	setp.leu.f32 	%p164, %f1, %f132;
	add.s32 	%r316, %r612, 6;
	cvt.rn.f32.s32 	%f133, %r316;
	setp.gt.f32 	%p165, %f1, %f133;
	add.s32 	%r317, %r612, 4;
	cvt.rn.f32.s32 	%f134, %r317;
	setp.gt.f32 	%p166, %f1, %f134;
	and.pred  	%p167, %p164, %p166;
	selp.u32 	%r318, 1, 0, %p167;
	add.s32 	%r319, %r612, 9;
	cvt.rn.f32.s32 	%f135, %r319;
	setp.leu.f32 	%p168, %f1, %f135;
	add.s32 	%r320, %r612, 10;
	cvt.rn.f32.s32 	%f136, %r320;
	setp.gt.f32 	%p169, %f1, %f136;
	selp.b32 	%r321, 3, 2, %p169;
	selp.b32 	%r322, 0, %r321, %p168;
	add.s32 	%r323, %r612, 8;
	cvt.rn.f32.s32 	%f137, %r323;
	setp.gt.f32 	%p170, %f1, %f137;
	and.pred  	%p171, %p168, %p170;
	selp.u32 	%r324, 1, 0, %p171;
	add.s32 	%r325, %r322, %r324;
	add.s32 	%r326, %r612, 13;
	cvt.rn.f32.s32 	%f138, %r326;
	setp.leu.f32 	%p172, %f1, %f138;
	add.s32 	%r327, %r612, 14;
	cvt.rn.f32.s32 	%f139, %r327;
	setp.gt.f32 	%p173, %f1, %f139;
	add.s32 	%r328, %r612, 12;
	cvt.rn.f32.s32 	%f140, %r328;
	setp.gt.f32 	%p174, %f1, %f140;
	and.pred  	%p175, %p172, %p174;
	selp.u32 	%r329, 1, 0, %p175;
	add.s32 	%r330, %r612, 17;
	cvt.rn.f32.s32 	%f141, %r330;
	setp.leu.f32 	%p176, %f1, %f141;
	add.s32 	%r331, %r612, 18;
	cvt.rn.f32.s32 	%f142, %r331;
	setp.gt.f32 	%p177, %f1, %f142;
	selp.b32 	%r332, 3, 2, %p177;
	selp.b32 	%r333, 0, %r332, %p176;
	add.s32 	%r334, %r612, 16;
	cvt.rn.f32.s32 	%f143, %r334;
	setp.gt.f32 	%p178, %f1, %f143;
	and.pred  	%p179, %p176, %p178;
	selp.u32 	%r335, 1, 0, %p179;
	add.s32 	%r336, %r333, %r335;
	add.s32 	%r337, %r612, 21;
	cvt.rn.f32.s32 	%f144, %r337;
	setp.leu.f32 	%p180, %f1, %f144;
	add.s32 	%r338, %r612, 22;
	cvt.rn.f32.s32 	%f145, %r338;
	setp.gt.f32 	%p181, %f1, %f145;
	add.s32 	%r339, %r612, 20;
	cvt.rn.f32.s32 	%f146, %r339;
	setp.gt.f32 	%p182, %f1, %f146;
	and.pred  	%p183, %p180, %p182;
	selp.u32 	%r340, 1, 0, %p183;
	add.s32 	%r341, %r612, 25;
	cvt.rn.f32.s32 	%f147, %r341;
	setp.leu.f32 	%p184, %f1, %f147;
	add.s32 	%r342, %r612, 26;
	cvt.rn.f32.s32 	%f148, %r342;
	setp.gt.f32 	%p185, %f1, %f148;
	selp.b32 	%r343, 3, 2, %p185;
	selp.b32 	%r344, 0, %r343, %p184;
	add.s32 	%r345, %r612, 24;
	cvt.rn.f32.s32 	%f149, %r345;
	setp.gt.f32 	%p186, %f1, %f149;
	and.pred  	%p187, %p184, %p186;
	selp.u32 	%r346, 1, 0, %p187;
	add.s32 	%r347, %r344, %r346;
	add.s32 	%r348, %r612, 29;
	cvt.rn.f32.s32 	%f150, %r348;
	setp.leu.f32 	%p188, %f1, %f150;
	add.s32 	%r349, %r612, 30;
	cvt.rn.f32.s32 	%f151, %r349;
	setp.gt.f32 	%p189, %f1, %f151;
	add.s32 	%r350, %r612, 28;
	cvt.rn.f32.s32 	%f152, %r350;
	setp.gt.f32 	%p190, %f1, %f152;
	and.pred  	%p191, %p188, %p190;
	selp.u32 	%r351, 1, 0, %p191;
	add.s32 	%r352, %r612, 33;
	cvt.rn.f32.s32 	%f153, %r352;
	setp.leu.f32 	%p192, %f1, %f153;
	add.s32 	%r353, %r612, 34;
	cvt.rn.f32.s32 	%f154, %r353;
	setp.gt.f32 	%p193, %f1, %f154;
	selp.b32 	%r354, 3, 2, %p193;
	selp.b32 	%r355, 0, %r354, %p192;
	add.s32 	%r356, %r612, 32;
	cvt.rn.f32.s32 	%f155, %r356;
	setp.gt.f32 	%p194, %f1, %f155;
	and.pred  	%p195, %p192, %p194;
	selp.u32 	%r357, 1, 0, %p195;
	add.s32 	%r358, %r355, %r357;
	add.s32 	%r359, %r612, 37;
	cvt.rn.f32.s32 	%f156, %r359;
	setp.leu.f32 	%p196, %f1, %f156;
	add.s32 	%r360, %r612, 38;
	cvt.rn.f32.s32 	%f157, %r360;
	setp.gt.f32 	%p197, %f1, %f157;
	add.s32 	%r361, %r612, 36;
	cvt.rn.f32.s32 	%f158, %r361;
	setp.gt.f32 	%p198, %f1, %f158;
	and.pred  	%p199, %p196, %p198;
	selp.u32 	%r362, 1, 0, %p199;
	add.s32 	%r363, %r612, 41;
	cvt.rn.f32.s32 	%f159, %r363;
	setp.leu.f32 	%p200, %f1, %f159;
	add.s32 	%r364, %r612, 42;
	cvt.rn.f32.s32 	%f160, %r364;
	setp.gt.f32 	%p201, %f1, %f160;
	selp.b32 	%r365, 3, 2, %p201;
	selp.b32 	%r366, 0, %r365, %p200;
	add.s32 	%r367, %r612, 40;
	cvt.rn.f32.s32 	%f161, %r367;
	setp.gt.f32 	%p202, %f1, %f161;
	and.pred  	%p203, %p200, %p202;
	selp.u32 	%r368, 1, 0, %p203;
	add.s32 	%r369, %r366, %r368;
	add.s32 	%r370, %r612, 45;
	cvt.rn.f32.s32 	%f162, %r370;
	setp.leu.f32 	%p204, %f1, %f162;
	add.s32 	%r371, %r612, 46;
	cvt.rn.f32.s32 	%f163, %r371;
	setp.gt.f32 	%p205, %f1, %f163;
	add.s32 	%r372, %r612, 44;
	cvt.rn.f32.s32 	%f164, %r372;
	setp.gt.f32 	%p206, %f1, %f164;
	and.pred  	%p207, %p204, %p206;
	selp.u32 	%r373, 1, 0, %p207;
	add.s32 	%r374, %r612, 49;
	cvt.rn.f32.s32 	%f165, %r374;
	setp.leu.f32 	%p208, %f1, %f165;
	add.s32 	%r375, %r612, 50;
	cvt.rn.f32.s32 	%f166, %r375;
	setp.gt.f32 	%p209, %f1, %f166;
	selp.b32 	%r376, 3, 2, %p209;
	selp.b32 	%r377, 0, %r376, %p208;
	add.s32 	%r378, %r612, 48;
	cvt.rn.f32.s32 	%f167, %r378;
	setp.gt.f32 	%p210, %f1, %f167;
	and.pred  	%p211, %p208, %p210;
	selp.u32 	%r379, 1, 0, %p211;
	add.s32 	%r380, %r377, %r379;
	add.s32 	%r381, %r612, 53;
	cvt.rn.f32.s32 	%f168, %r381;
	setp.leu.f32 	%p212, %f1, %f168;
	add.s32 	%r382, %r612, 54;
	cvt.rn.f32.s32 	%f169, %r382;
	setp.gt.f32 	%p213, %f1, %f169;
	add.s32 	%r383, %r612, 52;
	cvt.rn.f32.s32 	%f170, %r383;
	setp.gt.f32 	%p214, %f1, %f170;
	and.pred  	%p215, %p212, %p214;
	selp.u32 	%r384, 1, 0, %p215;
	add.s32 	%r385, %r612, 57;
	cvt.rn.f32.s32 	%f171, %r385;
	setp.leu.f32 	%p216, %f1, %f171;
	add.s32 	%r386, %r612, 58;
	cvt.rn.f32.s32 	%f172, %r386;
	setp.gt.f32 	%p217, %f1, %f172;
	selp.b32 	%r387, 3, 2, %p217;
	selp.b32 	%r388, 0, %r387, %p216;
	add.s32 	%r389, %r612, 56;
	cvt.rn.f32.s32 	%f173, %r389;
	setp.gt.f32 	%p218, %f1, %f173;
	and.pred  	%p219, %p216, %p218;
	selp.u32 	%r390, 1, 0, %p219;
	add.s32 	%r391, %r388, %r390;
	add.s32 	%r392, %r612, 61;
	cvt.rn.f32.s32 	%f174, %r392;
	setp.leu.f32 	%p220, %f1, %f174;
	add.s32 	%r393, %r612, 62;
	cvt.rn.f32.s32 	%f175, %r393;
	setp.gt.f32 	%p221, %f1, %f175;
	add.s32 	%r394, %r612, 60;
	cvt.rn.f32.s32 	%f176, %r394;
	setp.gt.f32 	%p222, %f1, %f176;
	and.pred  	%p223, %p220, %p222;
	selp.u32 	%r395, 1, 0, %p223;
	add.s32 	%r396, %r612, 65;
	cvt.rn.f32.s32 	%f177, %r396;
	setp.leu.f32 	%p224, %f1, %f177;
	add.s32 	%r397, %r612, 66;
	cvt.rn.f32.s32 	%f178, %r397;
	setp.gt.f32 	%p225, %f1, %f178;
	selp.b32 	%r398, 3, 2, %p225;
	selp.b32 	%r399, 0, %r398, %p224;
	add.s32 	%r400, %r612, 64;
	cvt.rn.f32.s32 	%f179, %r400;
	setp.gt.f32 	%p226, %f1, %f179;
	and.pred  	%p227, %p224, %p226;
	selp.u32 	%r401, 1, 0, %p227;
	add.s32 	%r402, %r399, %r401;
	add.s32 	%r403, %r612, 69;
	cvt.rn.f32.s32 	%f180, %r403;
	setp.leu.f32 	%p228, %f1, %f180;
	add.s32 	%r404, %r612, 70;
	cvt.rn.f32.s32 	%f181, %r404;
	setp.gt.f32 	%p229, %f1, %f181;
	add.s32 	%r405, %r612, 68;
	cvt.rn.f32.s32 	%f182, %r405;
	setp.gt.f32 	%p230, %f1, %f182;
	and.pred  	%p231, %p228, %p230;
	selp.u32 	%r406, 1, 0, %p231;
	add.s32 	%r407, %r612, 73;
	cvt.rn.f32.s32 	%f183, %r407;
	setp.leu.f32 	%p232, %f1, %f183;
	add.s32 	%r408, %r612, 74;
	cvt.rn.f32.s32 	%f184, %r408;
	setp.gt.f32 	%p233, %f1, %f184;
	selp.b32 	%r409, 3, 2, %p233;
	selp.b32 	%r410, 0, %r409, %p232;
	add.s32 	%r411, %r612, 72;
	cvt.rn.f32.s32 	%f185, %r411;
	setp.gt.f32 	%p234, %f1, %f185;
	and.pred  	%p235, %p232, %p234;
	selp.u32 	%r412, 1, 0, %p235;
	add.s32 	%r413, %r410, %r412;
	add.s32 	%r414, %r612, 77;
	cvt.rn.f32.s32 	%f186, %r414;
	setp.leu.f32 	%p236, %f1, %f186;
	add.s32 	%r415, %r612, 78;
	cvt.rn.f32.s32 	%f187, %r415;
	setp.gt.f32 	%p237, %f1, %f187;
	add.s32 	%r416, %r612, 76;
	cvt.rn.f32.s32 	%f188, %r416;
	setp.gt.f32 	%p238, %f1, %f188;
	and.pred  	%p239, %p236, %p238;
	selp.u32 	%r417, 1, 0, %p239;
	add.s32 	%r418, %r612, 81;
	cvt.rn.f32.s32 	%f189, %r418;
	setp.leu.f32 	%p240, %f1, %f189;
	add.s32 	%r419, %r612, 82;
	cvt.rn.f32.s32 	%f190, %r419;
	setp.gt.f32 	%p241, %f1, %f190;
	selp.b32 	%r420, 3, 2, %p241;
	selp.b32 	%r421, 0, %r420, %p240;
	add.s32 	%r422, %r612, 80;
	cvt.rn.f32.s32 	%f191, %r422;
	setp.gt.f32 	%p242, %f1, %f191;
	and.pred  	%p243, %p240, %p242;
	selp.u32 	%r423, 1, 0, %p243;
	add.s32 	%r424, %r421, %r423;
	add.s32 	%r425, %r612, 85;
	cvt.rn.f32.s32 	%f192, %r425;
	setp.leu.f32 	%p244, %f1, %f192;
	add.s32 	%r426, %r612, 86;
	cvt.rn.f32.s32 	%f193, %r426;
	setp.gt.f32 	%p245, %f1, %f193;
	add.s32 	%r427, %r612, 84;
	cvt.rn.f32.s32 	%f194, %r427;
	setp.gt.f32 	%p246, %f1, %f194;
	and.pred  	%p247, %p244, %p246;
	selp.u32 	%r428, 1, 0, %p247;
	add.s32 	%r429, %r612, 89;
	cvt.rn.f32.s32 	%f195, %r429;
	setp.leu.f32 	%p248, %f1, %f195;
	add.s32 	%r430, %r612, 90;
	cvt.rn.f32.s32 	%f196, %r430;
	setp.gt.f32 	%p249, %f1, %f196;
	selp.b32 	%r431, 3, 2, %p249;
	selp.b32 	%r432, 0, %r431, %p248;
	add.s32 	%r433, %r612, 88;
	cvt.rn.f32.s32 	%f197, %r433;
	setp.gt.f32 	%p250, %f1, %f197;
	and.pred  	%p251, %p248, %p250;
	selp.u32 	%r434, 1, 0, %p251;
	add.s32 	%r435, %r432, %r434;
	add.s32 	%r436, %r612, 93;
	cvt.rn.f32.s32 	%f198, %r436;
	setp.leu.f32 	%p252, %f1, %f198;
	add.s32 	%r437, %r612, 94;
	cvt.rn.f32.s32 	%f199, %r437;
	setp.gt.f32 	%p253, %f1, %f199;
	add.s32 	%r438, %r612, 92;
	cvt.rn.f32.s32 	%f200, %r438;
	setp.gt.f32 	%p254, %f1, %f200;
	and.pred  	%p255, %p252, %p254;
	selp.u32 	%r439, 1, 0, %p255;
	add.s32 	%r440, %r612, 97;
	cvt.rn.f32.s32 	%f201, %r440;
	setp.leu.f32 	%p256, %f1, %f201;
	add.s32 	%r441, %r612, 98;
	cvt.rn.f32.s32 	%f202, %r441;
	setp.gt.f32 	%p257, %f1, %f202;
	selp.b32 	%r442, 3, 2, %p257;
	selp.b32 	%r443, 0, %r442, %p256;
	add.s32 	%r444, %r612, 96;
	cvt.rn.f32.s32 	%f203, %r444;
	setp.gt.f32 	%p258, %f1, %f203;
	and.pred  	%p259, %p256, %p258;
	selp.u32 	%r445, 1, 0, %p259;
	add.s32 	%r446, %r443, %r445;
	add.s32 	%r447, %r612, 101;
	cvt.rn.f32.s32 	%f204, %r447;
	setp.leu.f32 	%p260, %f1, %f204;
	add.s32 	%r448, %r612, 102;
	cvt.rn.f32.s32 	%f205, %r448;
	setp.gt.f32 	%p261, %f1, %f205;
	add.s32 	%r449, %r612, 100;
	cvt.rn.f32.s32 	%f206, %r449;
	setp.gt.f32 	%p262, %f1, %f206;
	and.pred  	%p263, %p260, %p262;
	selp.u32 	%r450, 1, 0, %p263;
	add.s32 	%r451, %r612, 105;
	cvt.rn.f32.s32 	%f207, %r451;
	setp.leu.f32 	%p264, %f1, %f207;
	add.s32 	%r452, %r612, 106;
	cvt.rn.f32.s32 	%f208, %r452;
	setp.gt.f32 	%p265, %f1, %f208;
	selp.b32 	%r453, 3, 2, %p265;
	selp.b32 	%r454, 0, %r453, %p264;
	add.s32 	%r455, %r612, 104;
	cvt.rn.f32.s32 	%f209, %r455;
	setp.gt.f32 	%p266, %f1, %f209;
	and.pred  	%p267, %p264, %p266;
	selp.u32 	%r456, 1, 0, %p267;
	add.s32 	%r457, %r454, %r456;
	add.s32 	%r458, %r612, 109;
	cvt.rn.f32.s32 	%f210, %r458;
	setp.leu.f32 	%p268, %f1, %f210;
	add.s32 	%r459, %r612, 110;
	cvt.rn.f32.s32 	%f211, %r459;
	setp.gt.f32 	%p269, %f1, %f211;
	add.s32 	%r460, %r612, 108;
	cvt.rn.f32.s32 	%f212, %r460;
	setp.gt.f32 	%p270, %f1, %f212;
	and.pred  	%p271, %p268, %p270;
	selp.u32 	%r461, 1, 0, %p271;
	add.s32 	%r462, %r612, 113;
	cvt.rn.f32.s32 	%f213, %r462;
	setp.leu.f32 	%p272, %f1, %f213;
	add.s32 	%r463, %r612, 114;
	cvt.rn.f32.s32 	%f214, %r463;
	setp.gt.f32 	%p273, %f1, %f214;
	selp.b32 	%r464, 3, 2, %p273;
	selp.b32 	%r465, 0, %r464, %p272;
	add.s32 	%r466, %r612, 112;
	cvt.rn.f32.s32 	%f215, %r466;
	setp.gt.f32 	%p274, %f1, %f215;
	and.pred  	%p275, %p272, %p274;
	selp.u32 	%r467, 1, 0, %p275;
	add.s32 	%r468, %r465, %r467;
	add.s32 	%r469, %r612, 117;
	cvt.rn.f32.s32 	%f216, %r469;
	setp.leu.f32 	%p276, %f1, %f216;
	add.s32 	%r470, %r612, 118;
	cvt.rn.f32.s32 	%f217, %r470;
	setp.gt.f32 	%p277, %f1, %f217;
	add.s32 	%r471, %r612, 116;
	cvt.rn.f32.s32 	%f218, %r471;
	setp.gt.f32 	%p278, %f1, %f218;
	and.pred  	%p279, %p276, %p278;
	selp.u32 	%r472, 1, 0, %p279;
	add.s32 	%r473, %r612, 121;
	cvt.rn.f32.s32 	%f219, %r473;
	setp.leu.f32 	%p280, %f1, %f219;
	add.s32 	%r474, %r612, 122;
	cvt.rn.f32.s32 	%f220, %r474;
	setp.gt.f32 	%p281, %f1, %f220;
	selp.b32 	%r475, 3, 2, %p281;
	selp.b32 	%r476, 0, %r475, %p280;
	add.s32 	%r477, %r612, 120;
	cvt.rn.f32.s32 	%f221, %r477;
	setp.gt.f32 	%p282, %f1, %f221;
	and.pred  	%p283, %p280, %p282;
	selp.u32 	%r478, 1, 0, %p283;
	add.s32 	%r479, %r476, %r478;
	add.s32 	%r480, %r612, 125;
	cvt.rn.f32.s32 	%f222, %r480;
	setp.leu.f32 	%p284, %f1, %f222;
	add.s32 	%r481, %r612, 126;
	cvt.rn.f32.s32 	%f223, %r481;
	setp.gt.f32 	%p285, %f1, %f223;
	add.s32 	%r482, %r612, 124;
	cvt.rn.f32.s32 	%f224, %r482;
	setp.gt.f32 	%p286, %f1, %f224;
	and.pred  	%p287, %p284, %p286;
	selp.u32 	%r483, 1, 0, %p287;
	add.s32 	%r484, %r612, 3;
	cvt.rn.f32.s32 	%f225, %r484;
	setp.leu.f32 	%p288, %f1, %f225;
	selp.b32 	%r485, 7, 6, %p165;
	selp.b32 	%r486, 4, %r485, %p164;
	add.s32 	%r487, %r486, %r318;
	selp.b32 	%r488, %r314, %r487, %p288;
	add.s32 	%r489, %r612, 11;
	cvt.rn.f32.s32 	%f226, %r489;
	setp.leu.f32 	%p289, %f1, %f226;
	selp.b32 	%r490, 7, 6, %p173;
	selp.b32 	%r491, 4, %r490, %p172;
	add.s32 	%r492, %r491, %r329;
	selp.b32 	%r493, %r325, %r492, %p289;
	add.s32 	%r494, %r612, 19;
	cvt.rn.f32.s32 	%f227, %r494;
	setp.leu.f32 	%p290, %f1, %f227;
	selp.b32 	%r495, 7, 6, %p181;
	selp.b32 	%r496, 4, %r495, %p180;
	add.s32 	%r497, %r496, %r340;
	selp.b32 	%r498, %r336, %r497, %p290;
	add.s32 	%r499, %r612, 27;
	cvt.rn.f32.s32 	%f228, %r499;
	setp.leu.f32 	%p291, %f1, %f228;
	selp.b32 	%r500, 7, 6, %p189;
	selp.b32 	%r501, 4, %r500, %p188;
	add.s32 	%r502, %r501, %r351;
	selp.b32 	%r503, %r347, %r502, %p291;
	add.s32 	%r504, %r612, 35;
	cvt.rn.f32.s32 	%f229, %r504;
	setp.leu.f32 	%p292, %f1, %f229;
	selp.b32 	%r505, 7, 6, %p197;
	selp.b32 	%r506, 4, %r505, %p196;
	add.s32 	%r507, %r506, %r362;
	selp.b32 	%r508, %r358, %r507, %p292;
	add.s32 	%r509, %r612, 43;
	cvt.rn.f32.s32 	%f230, %r509;
	setp.leu.f32 	%p293, %f1, %f230;
	selp.b32 	%r510, 7, 6, %p205;
	selp.b32 	%r511, 4, %r510, %p204;
	add.s32 	%r512, %r511, %r373;
	selp.b32 	%r513, %r369, %r512, %p293;
	add.s32 	%r514, %r612, 51;
	cvt.rn.f32.s32 	%f231, %r514;
	setp.leu.f32 	%p294, %f1, %f231;
	selp.b32 	%r515, 7, 6, %p213;
	selp.b32 	%r516, 4, %r515, %p212;
	add.s32 	%r517, %r516, %r384;
	selp.b32 	%r518, %r380, %r517, %p294;
	add.s32 	%r519, %r612, 59;
	cvt.rn.f32.s32 	%f232, %r519;
	setp.leu.f32 	%p295, %f1, %f232;
	selp.b32 	%r520, 7, 6, %p221;
	selp.b32 	%r521, 4, %r520, %p220;
	add.s32 	%r522, %r521, %r395;
	selp.b32 	%r523, %r391, %r522, %p295;
	add.s32 	%r524, %r612, 67;
	cvt.rn.f32.s32 	%f233, %r524;
	setp.leu.f32 	%p296, %f1, %f233;
	selp.b32 	%r525, 7, 6, %p229;
	selp.b32 	%r526, 4, %r525, %p228;
	add.s32 	%r527, %r526, %r406;
	selp.b32 	%r528, %r402, %r527, %p296;
	add.s32 	%r529, %r612, 75;
	cvt.rn.f32.s32 	%f234, %r529;
	setp.leu.f32 	%p297, %f1, %f234;
	selp.b32 	%r530, 7, 6, %p237;
	selp.b32 	%r531, 4, %r530, %p236;
	add.s32 	%r532, %r531, %r417;
	selp.b32 	%r533, %r413, %r532, %p297;
	add.s32 	%r534, %r612, 83;
	cvt.rn.f32.s32 	%f235, %r534;
	setp.leu.f32 	%p298, %f1, %f235;
	selp.b32 	%r535, 7, 6, %p245;
	selp.b32 	%r536, 4, %r535, %p244;
	add.s32 	%r537, %r536, %r428;
	selp.b32 	%r538, %r424, %r537, %p298;
	add.s32 	%r539, %r612, 91;
	cvt.rn.f32.s32 	%f236, %r539;
	setp.leu.f32 	%p299, %f1, %f236;
	selp.b32 	%r540, 7, 6, %p253;
	selp.b32 	%r541, 4, %r540, %p252;
	add.s32 	%r542, %r541, %r439;
	selp.b32 	%r543, %r435, %r542, %p299;
	add.s32 	%r544, %r612, 99;
	cvt.rn.f32.s32 	%f237, %r544;
	setp.leu.f32 	%p300, %f1, %f237;
	selp.b32 	%r545, 7, 6, %p261;
	selp.b32 	%r546, 4, %r545, %p260;
	add.s32 	%r547, %r546, %r450;
	selp.b32 	%r548, %r446, %r547, %p300;
	add.s32 	%r549, %r612, 107;
	cvt.rn.f32.s32 	%f238, %r549;
	setp.leu.f32 	%p301, %f1, %f238;
	selp.b32 	%r550, 7, 6, %p269;
	selp.b32 	%r551, 4, %r550, %p268;
	add.s32 	%r552, %r551, %r461;
	selp.b32 	%r553, %r457, %r552, %p301;
	add.s32 	%r554, %r612, 115;
	cvt.rn.f32.s32 	%f239, %r554;
	setp.leu.f32 	%p302, %f1, %f239;
	selp.b32 	%r555, 7, 6, %p277;
	selp.b32 	%r556, 4, %r555, %p276;
	add.s32 	%r557, %r556, %r472;
	selp.b32 	%r558, %r468, %r557, %p302;
	add.s32 	%r559, %r612, 123;
	cvt.rn.f32.s32 	%f240, %r559;
	setp.leu.f32 	%p303, %f1, %f240;
	selp.b32 	%r560, 7, 6, %p285;
	selp.b32 	%r561, 4, %r560, %p284;
	add.s32 	%r562, %r561, %r483;
	selp.b32 	%r563, %r479, %r562, %p303;
	add.s32 	%r564, %r612, 7;
	cvt.rn.f32.s32 	%f241, %r564;
	setp.leu.f32 	%p304, %f1, %f241;
	add.s32 	%r565, %r493, 8;
	selp.b32 	%r566, %r488, %r565, %p304;
	add.s32 	%r567, %r612, 23;
	cvt.rn.f32.s32 	%f242, %r567;
	setp.leu.f32 	%p305, %f1, %f242;
	add.s32 	%r568, %r503, 8;
	selp.b32 	%r569, %r498, %r568, %p305;
	add.s32 	%r570, %r612, 39;
	cvt.rn.f32.s32 	%f243, %r570;
	setp.leu.f32 	%p306, %f1, %f243;
	add.s32 	%r571, %r513, 8;
	selp.b32 	%r572, %r508, %r571, %p306;
	add.s32 	%r573, %r612, 55;
	cvt.rn.f32.s32 	%f244, %r573;
	setp.leu.f32 	%p307, %f1, %f244;
	add.s32 	%r574, %r523, 8;
	selp.b32 	%r575, %r518, %r574, %p307;
	add.s32 	%r576, %r612, 71;
	cvt.rn.f32.s32 	%f245, %r576;
	setp.leu.f32 	%p308, %f1, %f245;
	add.s32 	%r577, %r533, 8;
	selp.b32 	%r578, %r528, %r577, %p308;
	add.s32 	%r579, %r612, 87;
	cvt.rn.f32.s32 	%f246, %r579;
	setp.leu.f32 	%p309, %f1, %f246;
	add.s32 	%r580, %r543, 8;
	selp.b32 	%r581, %r538, %r580, %p309;
	add.s32 	%r582, %r612, 103;
	cvt.rn.f32.s32 	%f247, %r582;
	setp.leu.f32 	%p310, %f1, %f247;
	add.s32 	%r583, %r553, 8;
	selp.b32 	%r584, %r548, %r583, %p310;
	add.s32 	%r585, %r612, 119;
	cvt.rn.f32.s32 	%f248, %r585;
	setp.leu.f32 	%p311, %f1, %f248;
	add.s32 	%r586, %r563, 8;
	selp.b32 	%r587, %r558, %r586, %p311;
	add.s32 	%r588, %r612, 15;
	cvt.rn.f32.s32 	%f249, %r588;
	setp.leu.f32 	%p312, %f1, %f249;
	add.s32 	%r589, %r569, 16;
	selp.b32 	%r590, %r566, %r589, %p312;
	add.s32 	%r591, %r612, 47;
	cvt.rn.f32.s32 	%f250, %r591;
	setp.leu.f32 	%p313, %f1, %f250;
	add.s32 	%r592, %r575, 16;
	selp.b32 	%r593, %r572, %r592, %p313;
	add.s32 	%r594, %r612, 79;
	cvt.rn.f32.s32 	%f251, %r594;
	setp.leu.f32 	%p314, %f1, %f251;
	add.s32 	%r595, %r581, 16;
	selp.b32 	%r596, %r578, %r595, %p314;
	add.s32 	%r597, %r612, 111;
	cvt.rn.f32.s32 	%f252, %r597;
	setp.leu.f32 	%p315, %f1, %f252;
	add.s32 	%r598, %r587, 16;
	selp.b32 	%r599, %r584, %r598, %p315;
	add.s32 	%r600, %r612, 31;
	cvt.rn.f32.s32 	%f253, %r600;
	setp.leu.f32 	%p316, %f1, %f253;
	add.s32 	%r601, %r593, 32;
	selp.b32 	%r602, %r590, %r601, %p316;
	add.s32 	%r603, %r612, 95;
	cvt.rn.f32.s32 	%f254, %r603;
	setp.leu.f32 	%p317, %f1, %f254;
	add.s32 	%r604, %r599, 32;
	selp.b32 	%r605, %r596, %r604, %p317;
	add.s32 	%r606, %r612, 63;
	cvt.rn.f32.s32 	%f255, %r606;
	setp.leu.f32 	%p318, %f1, %f255;
	add.s32 	%r607, %r605, 64;
	selp.b32 	%r608, %r602, %r607, %p318;
	setp.eq.s32 	%p319, %r308, %r608;
	selp.u32 	%r609, 1, 0, %p319;
	add.s32 	%r610, %r308, %r609;
	cvt.rn.f32.u32 	%f256, %r610;
	add.s64 	%rd7, %rd4, %rd5;
	st.global.f32 	[%rd7], %f256;
$L__BB0_2:
	ret;

}


// ===== COMPILED SASS (sm_100) =====

	.target	sm_100

	.elftype	@"ET_EXEC"


//--------------------- .note.nv.tkinfo           --------------------------
	.section	.note.nv.tkinfo,"",@"SHT_NOTE"
	.sectionflags	@"SHF_NOTE_NV_TKINFO"
	.tkinfo
        /*0018*/ 	.word	0x00000002
        /*0030*/ 	.string	""
        /*0030*/ 	.string	"ptxas"
        /*0030*/ 	.string	"Cuda compilation tools, release 13.0, V13.0.88"
        /*0030*/ 	.string	"Build cuda_13.0.r13.0/compiler.36424714_0"
        /*0030*/ 	.string	"-arch sm_100 -m 64 "



//--------------------- .note.nv.cuinfo           --------------------------
	.section	.note.nv.cuinfo,"",@"SHT_NOTE"
	.sectionflags	@"SHF_NOTE_NV_CUINFO"
        /*0018*/ 	.short	0x0002
        /*001a*/ 	.short	0x0064
        /*001c*/ 	.short	0x0082
	.zero		2


//--------------------- .nv.info                  --------------------------
	.section	.nv.info,"",@"SHT_CUDA_INFO"
	.align	4


	//----- nvinfo : EIATTR_REGCOUNT
	.align		4
        /*0000*/ 	.byte	0x04, 0x2f
        /*0002*/ 	.short	(.L_1 - .L_0)
	.align		4
.L_0:
        /*0004*/ 	.word	index@(_Z9RF_kernelPfiiiS_)
        /*0008*/ 	.word	0x0000001e


	//----- nvinfo : EIATTR_FRAME_SIZE
	.align		4
.L_1:
        /*000c*/ 	.byte	0x04, 0x11
        /*000e*/ 	.short	(.L_3 - .L_2)
	.align		4
.L_2:
        /*0010*/ 	.word	index@(_Z9RF_kernelPfiiiS_)
        /*0014*/ 	.word	0x00000000


	//----- nvinfo : EIATTR_MIN_STACK_SIZE
	.align		4
.L_3:
        /*0018*/ 	.byte	0x04, 0x12
        /*001a*/ 	.short	(.L_5 - .L_4)
	.align		4
.L_4:
        /*001c*/ 	.word	index@(_Z9RF_kernelPfiiiS_)
        /*0020*/ 	.word	0x00000000
.L_5:


//--------------------- .nv.compat                --------------------------
	.section	.nv.compat,"",@"SHT_CUDA_COMPAT_INFO"
	.align	4
        /*0000*/ 	.byte	0x02, 0x09, 0x00, 0x00, 0x02, 0x02, 0x01, 0x00, 0x02, 0x05, 0x05, 0x00, 0x03, 0x07, 0x01, 0x01
        /*0010*/ 	.byte	0x02, 0x03, 0x00, 0x00, 0x02, 0x06, 0x01, 0x00, 0x04, 0x0b, 0x08, 0x00, 0x09, 0x00, 0x00, 0x00
        /*0020*/ 	.byte	0x00, 0x00, 0x00, 0x00


//--------------------- .nv.info._Z9RF_kernelPfiiiS_ --------------------------
	.section	.nv.info._Z9RF_kernelPfiiiS_,"",@"SHT_CUDA_INFO"
	.sectionflags	@""
	.align	4


	//----- nvinfo : EIATTR_CUDA_API_VERSION
	.align		4
        /*0000*/ 	.byte	0x04, 0x37
        /*0002*/ 	.short	(.L_7 - .L_6)
.L_6:
        /*0004*/ 	.word	0x00000082


	//----- nvinfo : EIATTR_KPARAM_INFO
	.align		4
.L_7:
        /*0008*/ 	.byte	0x04, 0x17
        /*000a*/ 	.short	(.L_9 - .L_8)
.L_8:
        /*000c*/ 	.word	0x00000000
        /*0010*/ 	.short	0x0004
        /*0012*/ 	.short	0x0018
        /*0014*/ 	.byte	0x00, 0xf5, 0x21, 0x00


	//----- nvinfo : EIATTR_KPARAM_INFO
	.align		4
.L_9:
        /*0018*/ 	.byte	0x04, 0x17
        /*001a*/ 	.short	(.L_11 - .L_10)
.L_10:
        /*001c*/ 	.word	0x00000000
        /*0020*/ 	.short	0x0003
        /*0022*/ 	.short	0x0010
        /*0024*/ 	.byte	0x00, 0xf0, 0x11, 0x00


	//----- nvinfo : EIATTR_KPARAM_INFO
	.align		4
.L_11:
        /*0028*/ 	.byte	0x04, 0x17
        /*002a*/ 	.short	(.L_13 - .L_12)
.L_12:
        /*002c*/ 	.word	0x00000000
        /*0030*/ 	.short	0x0002
        /*0032*/ 	.short	0x000c
        /*0034*/ 	.byte	0x00, 0xf0, 0x11, 0x00


	//----- nvinfo : EIATTR_KPARAM_INFO
	.align		4
.L_13:
        /*0038*/ 	.byte	0x04, 0x17
        /*003a*/ 	.short	(.L_15 - .L_14)
.L_14:
        /*003c*/ 	.word	0x00000000
        /*0040*/ 	.short	0x0001
        /*0042*/ 	.short	0x0008
        /*0044*/ 	.byte	0x00, 0xf0, 0x11, 0x00


	//----- nvinfo : EIATTR_KPARAM_INFO
	.align		4
.L_15:
        /*0048*/ 	.byte	0x04, 0x17
        /*004a*/ 	.short	(.L_17 - .L_16)
.L_16:
        /*004c*/ 	.word	0x00000000
        /*0050*/ 	.short	0x0000
        /*0052*/ 	.short	0x0000
        /*0054*/ 	.byte	0x00, 0xf5, 0x21, 0x00


	//----- nvinfo : EIATTR_SPARSE_MMA_MASK
	.align		4
.L_17:
        /*0058*/ 	.byte	0x03, 0x50
        /*005a*/ 	.short	0x0000


	//----- nvinfo : EIATTR_MAXREG_COUNT
	.align		4
        /*005c*/ 	.byte	0x03, 0x1b
        /*005e*/ 	.short	0x00ff


	//----- nvinfo : EIATTR_MERCURY_ISA_VERSION
	.align		4
        /*0060*/ 	.byte	0x03, 0x5f
        /*0062*/ 	.short	0x0101


	//----- nvinfo : EIATTR_VRC_CTA_INIT_COUNT
	.align		4
        /*0064*/ 	.byte	0x02, 0x4a
	.zero		1
	.zero		1


	//----- nvinfo : EIATTR_EXIT_INSTR_OFFSETS
	.align		4
        /*0068*/ 	.byte	0x04, 0x1c
        /*006a*/ 	.short	(.L_19 - .L_18)


	//   ....[0]....
.L_18:
        /*006c*/ 	.word	0x00000070


	//   ....[1]....
        /*0070*/ 	.word	0x000042f0


	//----- nvinfo : EIATTR_CBANK_PARAM_SIZE
	.align		4
.L_19:
        /*0074*/ 	.byte	0x03, 0x19
        /*0076*/ 	.short	0x0020


	//----- nvinfo : EIATTR_PARAM_CBANK
	.align		4
        /*0078*/ 	.byte	0x04, 0x0a
        /*007a*/ 	.short	(.L_21 - .L_20)
	.align		4
.L_20:
        /*007c*/ 	.word	index@(.nv.constant0._Z9RF_kernelPfiiiS_)
        /*0080*/ 	.short	0x0380
        /*0082*/ 	.short	0x0020


	//----- nvinfo : EIATTR_SW_WAR
	.align		4
.L_21:
        /*0084*/ 	.byte	0x04, 0x36
        /*0086*/ 	.short	(.L_23 - .L_22)
.L_22:
        /*0088*/ 	.word	0x00000008
.L_23:


//--------------------- .nv.callgraph             --------------------------
	.section	.nv.callgraph,"",@"SHT_CUDA_CALLGRAPH"
	.align	4
	.sectionentsize	8
	.align		4
        /*0000*/ 	.word	0x00000000
	.align		4
        /*0004*/ 	.word	0xffffffff
	.align		4
        /*0008*/ 	.word	0x00000000
	.align		4
        /*000c*/ 	.word	0xfffffffe
	.align		4
        /*0010*/ 	.word	0x00000000
	.align		4
        /*0014*/ 	.word	0xfffffffd
	.align		4
        /*0018*/ 	.word	0x00000000
	.align		4
        /*001c*/ 	.word	0xfffffffc


//--------------------- .text._Z9RF_kernelPfiiiS_ --------------------------
	.section	.text._Z9RF_kernelPfiiiS_,"ax",@progbits
	.align	128
        .global         _Z9RF_kernelPfiiiS_
        .type           _Z9RF_kernelPfiiiS_,@function
        .size           _Z9RF_kernelPfiiiS_,(.L_x_1 - _Z9RF_kernelPfiiiS_)
        .other          _Z9RF_kernelPfiiiS_,@"STO_CUDA_ENTRY STV_DEFAULT"
_Z9RF_kernelPfiiiS_:
.text._Z9RF_kernelPfiiiS_:
[----:B------:R-:W-:Y:S01]  /*0000*/  LDC R1, c[0x0][0x37c] ;  /* 0x0000df00ff017b82 */ /* 0x000fe20000000800 */
[----:B------:R-:W0:Y:S07]  /*0010*/  S2R R3, SR_TID.X ;  /* 0x0000000000037919 */ /* 0x000e2e0000002100 */
[----:B------:R-:W0:Y:S01]  /*0020*/  S2UR UR4, SR_CTAID.X ;  /* 0x00000000000479c3 */ /* 0x000e220000002500 */
[----:B------:R-:W1:Y:S07]  /*0030*/  LDCU UR5, c[0x0][0x388] ;  /* 0x00007100ff0577ac */ /* 0x000e6e0008000800 */
[----:B------:R-:W0:Y:S02]  /*0040*/  LDC R0, c[0x0][0x360] ;  /* 0x0000d800ff007b82 */ /* 0x000e240000000800 */
[----:B0-----:R-:W-:-:S05]  /*0050*/  IMAD R0, R0, UR4, R3 ;  /* 0x0000000400007c24 */ /* 0x001fca000f8e0203 */
[----:B-1----:R-:W-:-:S13]  /*0060*/  ISETP.GE.AND P0, PT, R0, UR5, PT ;  /* 0x0000000500007c0c */ /* 0x002fda000bf06270 */
[----:B------:R-:W-:Y:S05]  /*0070*/  @P0 EXIT ;  /* 0x000000000000094d */ /* 0x000fea0003800000 */
[----:B------:R-:W0:Y:S01]  /*0080*/  LDC.64 R2, c[0x0][0x380] ;  /* 0x0000e000ff027b82 */ /* 0x000e220000000a00 */
[----:B------:R-:W1:Y:S01]  /*0090*/  LDCU.64 UR6, c[0x0][0x358] ;  /* 0x00006b00ff0677ac */ /* 0x000e620008000a00 */
[----:B------:R-:W2:Y:S01]  /*00a0*/  LDCU UR4, c[0x0][0x38c] ;  /* 0x00007180ff0477ac */ /* 0x000ea20008000800 */
[----:B0-----:R-:W-:-:S06]  /*00b0*/  IMAD.WIDE R2, R0, 0x4, R2 ;  /* 0x0000000400027825 */ /* 0x001fcc00078e0202 */
[----:B-1----:R0:W3:Y:S01]  /*00c0*/  LDG.E R2, desc[UR6][R2.64] ;  /* 0x0000000602027981 */ /* 0x0020e2000c1e1900 */
[----:B--2---:R-:W-:Y:S02]  /*00d0*/  UIADD3 UR5, UPT, UPT, UR4, 0x1, URZ ;  /* 0x0000000104057890 */ /* 0x004fe4000fffe0ff */
[----:B------:R-:W-:Y:S02]  /*00e0*/  UIADD3 UR8, UPT, UPT, UR4, 0x2, URZ ;  /* 0x0000000204087890 */ /* 0x000fe4000fffe0ff */
[----:B------:R-:W-:Y:S02]  /*00f0*/  UIADD3 UR9, UPT, UPT, UR4, 0x9, URZ ;  /* 0x0000000904097890 */ /* 0x000fe4000fffe0ff */
[----:B------:R-:W-:Y:S01]  /*0100*/  I2FP.F32.S32 R5, UR5 ;  /* 0x0000000500057c45 */ /* 0x000fe20008201400 */
[----:B------:R-:W-:Y:S01]  /*0110*/  UIADD3 UR5, UPT, UPT, UR4, 0xa, URZ ;  /* 0x0000000a04057890 */ /* 0x000fe2000fffe0ff */
[----:B------:R-:W-:Y:S01]  /*0120*/  I2FP.F32.S32 R7, UR8 ;  /* 0x0000000800077c45 */ /* 0x000fe20008201400 */
[----:B------:R-:W-:Y:S01]  /*0130*/  UIADD3 UR8, UPT, UPT, UR4, 0x11, URZ ;  /* 0x0000001104087890 */ /* 0x000fe2000fffe0ff */
[----:B0-----:R-:W-:Y:S01]  /*0140*/  I2FP.F32.S32 R3, UR9 ;  /* 0x0000000900037c45 */ /* 0x001fe20008201400 */
[----:B------:R-:W-:-:S02]  /*0150*/  UIADD3 UR11, UPT, UPT, UR4, 0x79, URZ ;  /* 0x00000079040b7890 */ /* 0x000fc4000fffe0ff */
[----:B------:R-:W-:Y:S02]  /*0160*/  UIADD3 UR10, UPT, UPT, UR4, 0x12, URZ ;  /* 0x00000012040a7890 */ /* 0x000fe4000fffe0ff */
[----:B------:R-:W-:-:S04]  /*0170*/  UIADD3 UR9, UPT, UPT, UR4, 0xb, URZ ;  /* 0x0000000b04097890 */ /* 0x000fc8000fffe0ff */
[----:B------:R-:W-:Y:S01]  /*0180*/  I2FP.F32.S32 R9, UR10 ;  /* 0x0000000a00097c45 */ /* 0x000fe20008201400 */
[----:B------:R-:W-:Y:S01]  /*0190*/  UIADD3 UR10, UPT, UPT, UR4, 0x3f, URZ ;  /* 0x0000003f040a7890 */ /* 0x000fe2000fffe0ff */
[----:B------:R-:W-:Y:S01]  /*01a0*/  I2FP.F32.S32 R11, UR9 ;  /* 0x00000009000b7c45 */ /* 0x000fe20008201400 */
[----:B------:R-:W-:-:S04]  /*01b0*/  UIADD3 UR9, UPT, UPT, UR4, 0x7c, URZ ;  /* 0x0000007c04097890 */ /* 0x000fc8000fffe0ff */
[----:B------:R-:W-:Y:S01]  /*01c0*/  I2FP.F32.S32 R15, UR10 ;  /* 0x0000000a000f7c45 */ /* 0x000fe20008201400 */
[----:B------:R-:W-:Y:S01]  /*01d0*/  UIADD3 UR10, UPT, UPT, UR4, 0x1d, URZ ;  /* 0x0000001d040a7890 */ /* 0x000fe2000fffe0ff */
[C---:B---3--:R-:W-:Y:S02]  /*01e0*/  FSETP.GT.AND P5, PT, R2.reuse, R5, PT ;  /* 0x000000050200720b */ /* 0x048fe40003fa4000 */
[C---:B------:R-:W-:Y:S02]  /*01f0*/  FSETP.GT.AND P2, PT, R2.reuse, R7, PT ;  /* 0x000000070200720b */ /* 0x040fe40003f44000 */
[----:B------:R-:W-:Y:S01]  /*0200*/  I2FP.F32.S32 R5, UR5 ;  /* 0x0000000500057c45 */ /* 0x000fe20008201400 */
[----:B------:R-:W-:Y:S01]  /*0210*/  UIADD3 UR5, UPT, UPT, UR4, 0xd, URZ ;  /* 0x0000000d04057890 */ /* 0x000fe2000fffe0ff */
[----:B------:R-:W-:Y:S01]  /*0220*/  I2FP.F32.S32 R7, UR8 ;  /* 0x0000000800077c45 */ /* 0x000fe20008201400 */
[----:B------:R-:W-:Y:S01]  /*0230*/  UIADD3 UR8, UPT, UPT, UR4, 0x7a, URZ ;  /* 0x0000007a04087890 */ /* 0x000fe2000fffe0ff */
[C---:B------:R-:W-:Y:S01]  /*0240*/  FSETP.GT.AND P4, PT, R2.reuse, R3, PT ;  /* 0x000000030200720b */ /* 0x040fe20003f84000 */
[----:B------:R-:W-:Y:S01]  /*0250*/  IMAD.MOV.U32 R3, RZ, RZ, 0x3 ;  /* 0x00000003ff037424 */ /* 0x000fe200078e00ff */
[----:B------:R-:W-:-:S02]  /*0260*/  FSETP.GT.AND P6, PT, R2, R5, PT ;  /* 0x000000050200720b */ /* 0x000fc40003fc4000 */
[C---:B------:R-:W-:Y:S02]  /*0270*/  FSETP.GT.AND P3, PT, R2.reuse, R7, PT ;  /* 0x000000070200720b */ /* 0x040fe40003f64000 */
[----:B------:R-:W-:Y:S02]  /*0280*/  I2FP.F32.S32 R7, UR11 ;  /* 0x0000000b00077c45 */ /* 0x000fe40008201400 */
[----:B------:R-:W-:Y:S02]  /*0290*/  I2FP.F32.S32 R5, UR4 ;  /* 0x0000000400057c45 */ /* 0x000fe40008201400 */
[----:B------:R-:W-:Y:S02]  /*02a0*/  SEL R8, R3, 0x2, P2 ;  /* 0x0000000203087807 */ /* 0x000fe40001000000 */
[C---:B------:R-:W-:Y:S02]  /*02b0*/  FSETP.GT.AND P0, PT, R2.reuse, R7, PT ;  /* 0x000000070200720b */ /* 0x040fe40003f04000 */
[----:B------:R-:W-:-:S02]  /*02c0*/  FSETP.GT.AND P2, PT, R2, R5, !P5 ;  /* 0x000000050200720b */ /* 0x000fc40006f44000 */
[----:B------:R-:W-:Y:S01]  /*02d0*/  I2FP.F32.S32 R5, UR8 ;  /* 0x0000000800057c45 */ /* 0x000fe20008201400 */
[----:B------:R-:W-:Y:S01]  /*02e0*/  UIADD3 UR8, UPT, UPT, UR4, 0xe, URZ ;  /* 0x0000000e04087890 */ /* 0x000fe2000fffe0ff */
[----:B------:R-:W-:Y:S01]  /*02f0*/  I2FP.F32.S32 R7, UR5 ;  /* 0x0000000500077c45 */ /* 0x000fe20008201400 */
[----:B------:R-:W-:Y:S01]  /*0300*/  UIADD3 UR5, UPT, UPT, UR4, 0x8, URZ ;  /* 0x0000000804057890 */ /* 0x000fe2000fffe0ff */
[----:B------:R-:W-:Y:S02]  /*0310*/  SEL R8, R8, RZ, P5 ;  /* 0x000000ff08087207 */ /* 0x000fe40002800000 */
[C---:B------:R-:W-:Y:S02]  /*0320*/  FSETP.GT.AND P5, PT, R2.reuse, R5, PT ;  /* 0x000000050200720b */ /* 0x040fe40003fa4000 */
[----:B------:R-:W-:Y:S02]  /*0330*/  SEL R5, RZ, 0x1, !P2 ;  /* 0x00000001ff057807 */ /* 0x000fe40005000000 */
[----:B------:R-:W-:-:S02]  /*0340*/  FSETP.GT.AND P1, PT, R2, R9, PT ;  /* 0x000000090200720b */ /* 0x000fc40003f24000 */
[----:B------:R-:W-:Y:S01]  /*0350*/  FSETP.GT.AND P2, PT, R2, R7, PT ;  /* 0x000000070200720b */ /* 0x000fe20003f44000 */
[----:B------:R-:W-:Y:S01]  /*0360*/  IMAD.IADD R8, R8, 0x1, R5 ;  /* 0x0000000108087824 */ /* 0x000fe200078e0205 */
[----:B------:R-:W-:Y:S01]  /*0370*/  I2FP.F32.S32 R9, UR8 ;  /* 0x0000000800097c45 */ /* 0x000fe20008201400 */
[----:B------:R-:W-:Y:S01]  /*0380*/  UIADD3 UR8, UPT, UPT, UR4, 0x7e, URZ ;  /* 0x0000007e04087890 */ /* 0x000fe2000fffe0ff */
[----:B------:R-:W-:Y:S01]  /*0390*/  I2FP.F32.S32 R7, UR5 ;  /* 0x0000000500077c45 */ /* 0x000fe20008201400 */
[----:B------:R-:W-:Y:S01]  /*03a0*/  UIADD3 UR5, UPT, UPT, UR4, 0x7d, URZ ;  /* 0x0000007d04057890 */ /* 0x000fe2000fffe0ff */
[----:B------:R-:W-:Y:S02]  /*03b0*/  SEL R4, R3, 0x2, P6 ;  /* 0x0000000203047807 */ /* 0x000fe40003000000 */
[----:B------:R-:W-:Y:S02]  /*03c0*/  FSETP.GT.AND P6, PT, R2, R9, PT ;  /* 0x000000090200720b */ /* 0x000fe40003fc4000 */
[----:B------:R-:W-:-:S02]  /*03d0*/  SEL R9, R4, RZ, P4 ;  /* 0x000000ff04097207 */ /* 0x000fc40002000000 */
[C---:B------:R-:W-:Y:S02]  /*03e0*/  FSETP.GT.AND P4, PT, R2.reuse, R7, !P4 ;  /* 0x000000070200720b */ /* 0x040fe40006784000 */
[----:B------:R-:W-:Y:S01]  /*03f0*/  I2FP.F32.S32 R7, UR5 ;  /* 0x0000000500077c45 */ /* 0x000fe20008201400 */
[----:B------:R-:W-:Y:S01]  /*0400*/  UIADD3 UR5, UPT, UPT, UR4, 0x78, URZ ;  /* 0x0000007804057890 */ /* 0x000fe2000fffe0ff */
[----:B------:R-:W-:Y:S02]  /*0410*/  SEL R10, RZ, 0x1, !P4 ;  /* 0x00000001ff0a7807 */ /* 0x000fe40006000000 */
[C---:B------:R-:W-:Y:S02]  /*0420*/  FSETP.GT.AND P4, PT, R2.reuse, R11, PT ;  /* 0x0000000b0200720b */ /* 0x040fe40003f84000 */
[----:B------:R-:W-:Y:S01]  /*0430*/  SEL R6, R3, 0x2, P1 ;  /* 0x0000000203067807 */ /* 0x000fe20000800000 */
[----:B------:R-:W-:Y:S01]  /*0440*/  IMAD.IADD R9, R9, 0x1, R10 ;  /* 0x0000000109097824 */ /* 0x000fe200078e020a */
[----:B------:R-:W-:Y:S01]  /*0450*/  I2FP.F32.S32 R11, UR8 ;  /* 0x00000008000b7c45 */ /* 0x000fe20008201400 */
[----:B------:R-:W-:Y:S01]  /*0460*/  UIADD3 UR8, UPT, UPT, UR4, 0x7b, URZ ;  /* 0x0000007b04087890 */ /* 0x000fe2000fffe0ff */
[----:B------:R-:W-:-:S02]  /*0470*/  FSETP.GT.AND P1, PT, R2, R7, PT ;  /* 0x000000070200720b */ /* 0x000fc40003f24000 */
[----:B------:R-:W-:Y:S02]  /*0480*/  SEL R4, R3, 0x2, P5 ;  /* 0x0000000203047807 */ /* 0x000fe40002800000 */
[----:B------:R-:W-:Y:S01]  /*0490*/  I2FP.F32.S32 R7, UR5 ;  /* 0x0000000500077c45 */ /* 0x000fe20008201400 */
[----:B------:R-:W-:Y:S01]  /*04a0*/  UIADD3 UR5, UPT, UPT, UR4, 0xc, URZ ;  /* 0x0000000c04057890 */ /* 0x000fe2000fffe0ff */
[----:B------:R-:W-:Y:S02]  /*04b0*/  FSETP.GT.AND P5, PT, R2, R11, PT ;  /* 0x0000000b0200720b */ /* 0x000fe40003fa4000 */
[----:B------:R-:W-:Y:S01]  /*04c0*/  SEL R11, R4, RZ, P0 ;  /* 0x000000ff040b7207 */ /* 0x000fe20000000000 */
[----:B------:R-:W-:Y:S01]  /*04d0*/  IMAD.MOV.U32 R4, RZ, RZ, 0x7 ;  /* 0x00000007ff047424 */ /* 0x000fe200078e00ff */
[----:B------:R-:W-:Y:S02]  /*04e0*/  FSETP.GT.AND P0, PT, R2, R7, !P0 ;  /* 0x000000070200720b */ /* 0x000fe40004704000 */
[----:B------:R-:W-:Y:S01]  /*04f0*/  I2FP.F32.S32 R13, UR8 ;  /* 0x00000008000d7c45 */ /* 0x000fe20008201400 */
[----:B------:R-:W-:Y:S01]  /*0500*/  UIADD3 UR8, UPT, UPT, UR4, 0x4, URZ ;  /* 0x0000000404087890 */ /* 0x000fe2000fffe0ff */
[----:B------:R-:W-:Y:S01]  /*0510*/  I2FP.F32.S32 R7, UR5 ;  /* 0x0000000500077c45 */ /* 0x000fe20008201400 */
[----:B------:R-:W-:Y:S01]  /*0520*/  UIADD3 UR5, UPT, UPT, UR4, 0x5, URZ ;  /* 0x0000000504057890 */ /* 0x000fe2000fffe0ff */
[----:B------:R-:W-:-:S02]  /*0530*/  SEL R12, RZ, 0x1, !P0 ;  /* 0x00000001ff0c7807 */ /* 0x000fc40004000000 */
[----:B------:R-:W-:Y:S02]  /*0540*/  FSETP.GT.AND P0, PT, R2, R13, PT ;  /* 0x0000000d0200720b */ /* 0x000fe40003f04000 */
[----:B------:R-:W-:Y:S02]  /*0550*/  SEL R13, R4, 0x6, P6 ;  /* 0x00000006040d7807 */ /* 0x000fe40003000000 */
[----:B------:R-:W-:Y:S02]  /*0560*/  FSETP.GT.AND P6, PT, R2, R7, !P2 ;  /* 0x000000070200720b */ /* 0x000fe400057c4000 */
[----:B------:R-:W-:Y:S01]  /*0570*/  I2FP.F32.S32 R7, UR8 ;  /* 0x0000000800077c45 */ /* 0x000fe20008201400 */
[----:B------:R-:W-:Y:S01]  /*0580*/  UIADD3 UR8, UPT, UPT, UR4, 0x15, URZ ;  /* 0x0000001504087890 */ /* 0x000fe2000fffe0ff */
[----:B------:R-:W-:Y:S02]  /*0590*/  SEL R13, R13, 0x4, P2 ;  /* 0x000000040d0d7807 */ /* 0x000fe40001000000 */
[----:B------:R-:W-:-:S02]  /*05a0*/  SEL R10, RZ, 0x1, !P6 ;  /* 0x00000001ff0a7807 */ /* 0x000fc40007000000 */
[----:B------:R-:W-:Y:S02]  /*05b0*/  FSETP.GT.AND P6, PT, R2, R7, PT ;  /* 0x000000070200720b */ /* 0x000fe40003fc4000 */
[----:B------:R-:W-:Y:S01]  /*05c0*/  I2FP.F32.S32 R7, UR5 ;  /* 0x0000000500077c45 */ /* 0x000fe20008201400 */
[----:B------:R-:W-:Y:S01]  /*05d0*/  @P4 IMAD.IADD R9, R10, 0x1, R13 ;  /* 0x000000010a094824 */ /* 0x000fe200078e020d */
[----:B------:R-:W-:Y:S01]  /*05e0*/  UIADD3 UR5, UPT, UPT, UR4, 0x6, URZ ;  /* 0x0000000604057890 */ /* 0x000fe2000fffe0ff */
[----:B------:R-:W-:Y:S01]  /*05f0*/  I2FP.F32.S32 R13, UR9 ;  /* 0x00000009000d7c45 */ /* 0x000fe20008201400 */
[----:B------:R-:W-:Y:S01]  /*0600*/  UIADD3 UR9, UPT, UPT, UR4, 0x3, URZ ;  /* 0x0000000304097890 */ /* 0x000fe2000fffe0ff */
[----:B------:R-:W-:Y:S01]  /*0610*/  SEL R14, R4, 0x6, P5 ;  /* 0x00000006040e7807 */ /* 0x000fe20002800000 */
[----:B------:R-:W-:Y:S01]  /*0620*/  IMAD.IADD R10, R11, 0x1, R12 ;  /* 0x000000010b0a7824 */ /* 0x000fe200078e020c */
[C---:B------:R-:W-:Y:S01]  /*0630*/  FSETP.GT.AND P4, PT, R2.reuse, R7, PT ;  /* 0x000000070200720b */ /* 0x040fe20003f84000 */
[----:B------:R-:W-:Y:S01]  /*0640*/  IMAD.MOV.U32 R12, RZ, RZ, 0x4 ;  /* 0x00000004ff0c7424 */ /* 0x000fe200078e00ff */
[----:B------:R-:W-:-:S02]  /*0650*/  FSETP.GT.AND P5, PT, R2, R13, !P1 ;  /* 0x0000000d0200720b */ /* 0x000fc40004fa4000 */
[----:B------:R-:W-:Y:S01]  /*0660*/  I2FP.F32.S32 R7, UR5 ;  /* 0x0000000500077c45 */ /* 0x000fe20008201400 */
[----:B------:R-:W-:Y:S01]  /*0670*/  UIADD3 UR5, UPT, UPT, UR4, 0x16, URZ ;  /* 0x0000001604057890 */ /* 0x000fe2000fffe0ff */
[----:B------:R-:W-:Y:S02]  /*0680*/  SEL R14, R14, 0x4, P1 ;  /* 0x000000040e0e7807 */ /* 0x000fe40000800000 */
[----:B------:R-:W-:Y:S02]  /*0690*/  SEL R11, RZ, 0x1, !P5 ;  /* 0x00000001ff0b7807 */ /* 0x000fe40006800000 */
[C---:B------:R-:W-:Y:S02]  /*06a0*/  FSETP.GT.AND P1, PT, R2.reuse, R7, PT ;  /* 0x000000070200720b */ /* 0x040fe40003f24000 */
[----:B------:R-:W-:Y:S01]  /*06b0*/  I2FP.F32.S32 R7, UR8 ;  /* 0x0000000800077c45 */ /* 0x000fe20008201400 */
[----:B------:R-:W-:Y:S01]  /*06c0*/  UIADD3 UR8, UPT, UPT, UR4, 0x13, URZ ;  /* 0x0000001304087890 */ /* 0x000fe2000fffe0ff */
[----:B------:R-:W-:Y:S01]  /*06d0*/  I2FP.F32.S32 R13, UR9 ;  /* 0x00000009000d7c45 */ /* 0x000fe20008201400 */
[----:B------:R-:W-:Y:S01]  /*06e0*/  @P0 IMAD.IADD R10, R11, 0x1, R14 ;  /* 0x000000010b0a0824 */ /* 0x000fe200078e020e */
[----:B------:R-:W-:Y:S01]  /*06f0*/  I2FP.F32.S32 R11, UR5 ;  /* 0x00000005000b7c45 */ /* 0x000fe20008201400 */
[----:B------:R-:W-:Y:S01]  /*0700*/  UIADD3 UR5, UPT, UPT, UR4, 0x10, URZ ;  /* 0x0000001004057890 */ /* 0x000fe2000fffe0ff */
[----:B------:R-:W-:Y:S01]  /*0710*/  FSETP.GT.AND P5, PT, R2, R13, PT ;  /* 0x0000000d0200720b */ /* 0x000fe20003fa4000 */
[----:B------:R-:W-:Y:S01]  /*0720*/  UIADD3 UR9, UPT, UPT, UR4, 0x1a, URZ ;  /* 0x0000001a04097890 */ /* 0x000fe2000fffe0ff */
[----:B------:R-:W-:Y:S01]  /*0730*/  I2FP.F32.S32 R13, UR8 ;  /* 0x00000008000d7c45 */ /* 0x000fe20008201400 */
[----:B------:R-:W-:Y:S01]  /*0740*/  UIADD3 UR8, UPT, UPT, UR4, 0x19, URZ ;  /* 0x0000001904087890 */ /* 0x000fe2000fffe0ff */
[----:B------:R-:W-:-:S02]  /*0750*/  SEL R12, R12, 0x5, !P6 ;  /* 0x000000050c0c7807 */ /* 0x000fc40007000000 */
[C---:B------:R-:W-:Y:S02]  /*0760*/  FSETP.GT.AND P6, PT, R2.reuse, R11, PT ;  /* 0x0000000b0200720b */ /* 0x040fe40003fc4000 */
[----:B------:R-:W-:Y:S01]  /*0770*/  I2FP.F32.S32 R11, UR5 ;  /* 0x00000005000b7c45 */ /* 0x000fe20008201400 */
[----:B------:R-:W-:Y:S01]  /*0780*/  UIADD3 UR5, UPT, UPT, UR4, 0x14, URZ ;  /* 0x0000001404057890 */ /* 0x000fe2000fffe0ff */
[----:B------:R-:W-:Y:S02]  /*0790*/  FSETP.GT.AND P0, PT, R2, R7, PT ;  /* 0x000000070200720b */ /* 0x000fe40003f04000 */
[----:B------:R-:W-:Y:S02]  /*07a0*/  SEL R7, R3, 0x2, P1 ;  /* 0x0000000203077807 */ /* 0x000fe40000800000 */
[----:B------:R-:W-:Y:S02]  /*07b0*/  SEL R6, R6, RZ, P3 ;  /* 0x000000ff06067207 */ /* 0x000fe40001800000 */
[----:B------:R-:W-:Y:S01]  /*07c0*/  I2FP.F32.S32 R5, UR8 ;  /* 0x0000000800057c45 */ /* 0x000fe20008201400 */
[----:B------:R-:W-:Y:S01]  /*07d0*/  UIADD3 UR8, UPT, UPT, UR4, 0x1e, URZ ;  /* 0x0000001e04087890 */ /* 0x000fe2000fffe0ff */
[----:B------:R-:W-:-:S02]  /*07e0*/  FSETP.GT.AND P1, PT, R2, R13, PT ;  /* 0x0000000d0200720b */ /* 0x000fc40003f24000 */
[----:B------:R-:W-:Y:S02]  /*07f0*/  FSETP.GT.AND P3, PT, R2, R11, !P3 ;  /* 0x0000000b0200720b */ /* 0x000fe40005f64000 */
[----:B------:R-:W-:Y:S01]  /*0800*/  I2FP.F32.S32 R13, UR9 ;  /* 0x00000009000d7c45 */ /* 0x000fe20008201400 */
[----:B------:R-:W-:Y:S01]  /*0810*/  UIADD3 UR9, UPT, UPT, UR4, 0x21, URZ ;  /* 0x0000002104097890 */ /* 0x000fe2000fffe0ff */
[----:B------:R-:W-:Y:S02]  /*0820*/  SEL R7, R7, RZ, P4 ;  /* 0x000000ff07077207 */ /* 0x000fe40002000000 */
[----:B------:R-:W-:Y:S02]  /*0830*/  SEL R12, R12, 0x4, !P4 ;  /* 0x000000040c0c7807 */ /* 0x000fe40006000000 */
[C---:B------:R-:W-:Y:S02]  /*0840*/  FSETP.GT.AND P4, PT, R2.reuse, R5, PT ;  /* 0x000000050200720b */ /* 0x040fe40003f84000 */
[----:B------:R-:W-:Y:S01]  /*0850*/  SEL R11, RZ, 0x1, !P3 ;  /* 0x00000001ff0b7807 */ /* 0x000fe20005800000 */
[----:B------:R-:W-:Y:S01]  /*0860*/  @P5 IMAD.IADD R8, R7, 0x1, R12 ;  /* 0x0000000107085824 */ /* 0x000fe200078e020c */
[----:B------:R-:W-:Y:S01]  /*0870*/  I2FP.F32.S32 R5, UR5 ;  /* 0x0000000500057c45 */ /* 0x000fe20008201400 */
[----:B------:R-:W-:Y:S01]  /*0880*/  UIADD3 UR5, UPT, UPT, UR4, 0x1b, URZ ;  /* 0x0000001b04057890 */ /* 0x000fe2000fffe0ff */
[----:B------:R-:W-:Y:S01]  /*0890*/  FSETP.GT.AND P3, PT, R2, R13, PT ;  /* 0x0000000d0200720b */ /* 0x000fe20003f64000 */
[----:B------:R-:W-:Y:S01]  /*08a0*/  IMAD.IADD R11, R6, 0x1, R11 ;  /* 0x00000001060b7824 */ /* 0x000fe200078e020b */
[----:B------:R-:W-:-:S02]  /*08b0*/  I2FP.F32.S32 R13, UR10 ;  /* 0x0000000a000d7c45 */ /* 0x000fc40008201400 */
[----:B------:R-:W-:Y:S02]  /*08c0*/  SEL R12, R4, 0x6, P6 ;  /* 0x00000006040c7807 */ /* 0x000fe40003000000 */
[C---:B------:R-:W-:Y:S02]  /*08d0*/  FSETP.GT.AND P5, PT, R2.reuse, R13, PT ;  /* 0x0000000d0200720b */ /* 0x040fe40003fa4000 */
[----:B------:R-:W-:Y:S02]  /*08e0*/  FSETP.GT.AND P6, PT, R2, R5, !P0 ;  /* 0x000000050200720b */ /* 0x000fe400047c4000 */
[----:B------:R-:W-:Y:S01]  /*08f0*/  I2FP.F32.S32 R13, UR5 ;  /* 0x00000005000d7c45 */ /* 0x000fe20008201400 */
[----:B------:R-:W-:Y:S01]  /*0900*/  UIADD3 UR5, UPT, UPT, UR4, 0x18, URZ ;  /* 0x0000001804057890 */ /* 0x000fe2000fffe0ff */
[----:B------:R-:W-:Y:S01]  /*0910*/  I2FP.F32.S32 R7, UR8 ;  /* 0x0000000800077c45 */ /* 0x000fe20008201400 */
[----:B------:R-:W-:Y:S01]  /*0920*/  UIADD3 UR8, UPT, UPT, UR4, 0x22, URZ ;  /* 0x0000002204087890 */ /* 0x000fe2000fffe0ff */
[----:B------:R-:W-:-:S02]  /*0930*/  SEL R12, R12, 0x4, P0 ;  /* 0x000000040c0c7807 */ /* 0x000fc40000000000 */
[----:B------:R-:W-:Y:S02]  /*0940*/  SEL R5, RZ, 0x1, !P6 ;  /* 0x00000001ff057807 */ /* 0x000fe40007000000 */
[C---:B------:R-:W-:Y:S02]  /*0950*/  FSETP.GT.AND P6, PT, R2.reuse, R7, PT ;  /* 0x000000070200720b */ /* 0x040fe40003fc4000 */
[----:B------:R-:W-:Y:S01]  /*0960*/  I2FP.F32.S32 R7, UR5 ;  /* 0x0000000500077c45 */ /* 0x000fe20008201400 */
[----:B------:R-:W-:Y:S01]  /*0970*/  @P1 IMAD.IADD R11, R5, 0x1, R12 ;  /* 0x00000001050b1824 */ /* 0x000fe200078e020c */
[----:B------:R-:W-:Y:S01]  /*0980*/  UIADD3 UR5, UPT, UPT, UR4, 0x25, URZ ;  /* 0x0000002504057890 */ /* 0x000fe2000fffe0ff */
[----:B------:R-:W-:Y:S01]  /*0990*/  I2FP.F32.S32 R5, UR9 ;  /* 0x0000000900057c45 */ /* 0x000fe20008201400 */
[----:B------:R-:W-:Y:S01]  /*09a0*/  UIADD3 UR9, UPT, UPT, UR4, 0x2d, URZ ;  /* 0x0000002d04097890 */ /* 0x000fe2000fffe0ff */
[C---:B------:R-:W-:Y:S02]  /*09b0*/  FSETP.GT.AND P0, PT, R2.reuse, R13, PT ;  /* 0x0000000d0200720b */ /* 0x040fe40003f04000 */
[----:B------:R-:W-:-:S02]  /*09c0*/  FSETP.GT.AND P1, PT, R2, R5, PT ;  /* 0x000000050200720b */ /* 0x000fc40003f24000 */
[----:B------:R-:W-:Y:S02]  /*09d0*/  SEL R5, R3, 0x2, P3 ;  /* 0x0000000203057807 */ /* 0x000fe40001800000 */
[----:B------:R-:W-:Y:S01]  /*09e0*/  I2FP.F32.S32 R13, UR5 ;  /* 0x00000005000d7c45 */ /* 0x000fe20008201400 */
[----:B------:R-:W-:Y:S01]  /*09f0*/  UIADD3 UR5, UPT, UPT, UR4, 0x1c, URZ ;  /* 0x0000001c04057890 */ /* 0x000fe2000fffe0ff */
[C---:B------:R-:W-:Y:S02]  /*0a00*/  FSETP.GT.AND P3, PT, R2.reuse, R7, !P4 ;  /* 0x000000070200720b */ /* 0x040fe40006764000 */
[----:B------:R-:W-:Y:S01]  /*0a10*/  I2FP.F32.S32 R7, UR8 ;  /* 0x0000000800077c45 */ /* 0x000fe20008201400 */
[----:B------:R-:W-:Y:S01]  /*0a20*/  UIADD3 UR8, UPT, UPT, UR4, 0x26, URZ ;  /* 0x0000002604087890 */ /* 0x000fe2000fffe0ff */
[----:B------:R-:W-:Y:S02]  /*0a30*/  SEL R5, R5, RZ, P4 ;  /* 0x000000ff05057207 */ /* 0x000fe40002000000 */
[----:B------:R-:W-:-:S02]  /*0a40*/  FSETP.GT.AND P4, PT, R2, R7, PT ;  /* 0x000000070200720b */ /* 0x000fc40003f84000 */
[----:B------:R-:W-:Y:S02]  /*0a50*/  SEL R6, R4, 0x6, P6 ;  /* 0x0000000604067807 */ /* 0x000fe40003000000 */
[----:B------:R-:W-:Y:S01]  /*0a60*/  I2FP.F32.S32 R7, UR5 ;  /* 0x0000000500077c45 */ /* 0x000fe20008201400 */
[----:B------:R-:W-:Y:S01]  /*0a70*/  UIADD3 UR5, UPT, UPT, UR4, 0x29, URZ ;  /* 0x0000002904057890 */ /* 0x000fe2000fffe0ff */
[----:B------:R-:W-:Y:S02]  /*0a80*/  SEL R12, RZ, 0x1, !P3 ;  /* 0x00000001ff0c7807 */ /* 0x000fe40005800000 */
[----:B------:R-:W-:Y:S02]  /*0a90*/  SEL R6, R6, 0x4, P5 ;  /* 0x0000000406067807 */ /* 0x000fe40002800000 */
[C---:B------:R-:W-:Y:S01]  /*0aa0*/  FSETP.GT.AND P5, PT, R2.reuse, R7, !P5 ;  /* 0x000000070200720b */ /* 0x040fe20006fa4000 */
[----:B------:R-:W-:Y:S01]  /*0ab0*/  IMAD.IADD R12, R5, 0x1, R12 ;  /* 0x00000001050c7824 */ /* 0x000fe200078e020c */
[----:B------:R-:W-:-:S02]  /*0ac0*/  FSETP.GT.AND P3, PT, R2, R13, PT ;  /* 0x0000000d0200720b */ /* 0x000fc40003f64000 */
[----:B------:R-:W-:Y:S01]  /*0ad0*/  I2FP.F32.S32 R13, UR8 ;  /* 0x00000008000d7c45 */ /* 0x000fe20008201400 */
[----:B------:R-:W-:Y:S01]  /*0ae0*/  UIADD3 UR8, UPT, UPT, UR4, 0x23, URZ ;  /* 0x0000002304087890 */ /* 0x000fe2000fffe0ff */
[----:B------:R-:W-:Y:S02]  /*0af0*/  SEL R5, RZ, 0x1, !P5 ;  /* 0x00000001ff057807 */ /* 0x000fe40006800000 */
[----:B------:R-:W-:Y:S01]  /*0b00*/  I2FP.F32.S32 R7, UR5 ;  /* 0x0000000500077c45 */ /* 0x000fe20008201400 */
[----:B------:R-:W-:Y:S01]  /*0b10*/  UIADD3 UR5, UPT, UPT, UR4, 0x20, URZ ;  /* 0x0000002004057890 */ /* 0x000fe2000fffe0ff */
[C---:B------:R-:W-:Y:S01]  /*0b20*/  FSETP.GT.AND P6, PT, R2.reuse, R13, PT ;  /* 0x0000000d0200720b */ /* 0x040fe20003fc4000 */
[----:B------:R-:W-:Y:S01]  /*0b30*/  @P0 IMAD.IADD R12, R5, 0x1, R6 ;  /* 0x00000001050c0824 */ /* 0x000fe200078e0206 */
[----:B------:R-:W-:Y:S01]  /*0b40*/  I2FP.F32.S32 R13, UR8 ;  /* 0x00000008000d7c45 */ /* 0x000fe20008201400 */
[----:B------:R-:W-:Y:S01]  /*0b50*/  UIADD3 UR8, UPT, UPT, UR4, 0x2a, URZ ;  /* 0x0000002a04087890 */ /* 0x000fe2000fffe0ff */
[----:B------:R-:W-:-:S02]  /*0b60*/  FSETP.GT.AND P0, PT, R2, R7, PT ;  /* 0x000000070200720b */ /* 0x000fc40003f04000 */
[----:B------:R-:W-:Y:S01]  /*0b70*/  I2FP.F32.S32 R7, UR5 ;  /* 0x0000000500077c45 */ /* 0x000fe20008201400 */
[----:B------:R-:W-:Y:S01]  /*0b80*/  UIADD3 UR5, UPT, UPT, UR4, 0x24, URZ ;  /* 0x0000002404057890 */ /* 0x000fe2000fffe0ff */
[----:B------:R-:W-:Y:S02]  /*0b90*/  SEL R5, R3, 0x2, P4 ;  /* 0x0000000203057807 */ /* 0x000fe40002000000 */
[C---:B------:R-:W-:Y:S02]  /*0ba0*/  FSETP.GT.AND P5, PT, R2.reuse, R13, PT ;  /* 0x0000000d0200720b */ /* 0x040fe40003fa4000 */
[----:B------:R-:W-:Y:S02]  /*0bb0*/  SEL R5, R5, RZ, P1 ;  /* 0x000000ff05057207 */ /* 0x000fe40000800000 */
[----:B------:R-:W-:Y:S01]  /*0bc0*/  I2FP.F32.S32 R13, UR8 ;  /* 0x00000008000d7c45 */ /* 0x000fe20008201400 */
[----:B------:R-:W-:Y:S01]  /*0bd0*/  UIADD3 UR8, UPT, UPT, UR4, 0x2e, URZ ;  /* 0x0000002e04087890 */ /* 0x000fe2000fffe0ff */
[----:B------:R-:W-:-:S02]  /*0be0*/  FSETP.GT.AND P1, PT, R2, R7, !P1 ;  /* 0x000000070200720b */ /* 0x000fc40004f24000 */
[----:B------:R-:W-:Y:S01]  /*0bf0*/  I2FP.F32.S32 R7, UR5 ;  /* 0x0000000500077c45 */ /* 0x000fe20008201400 */
[----:B------:R-:W-:Y:S01]  /*0c00*/  UIADD3 UR5, UPT, UPT, UR4, 0x2b, URZ ;  /* 0x0000002b04057890 */ /* 0x000fe2000fffe0ff */
[----:B------:R-:W-:Y:S02]  /*0c10*/  FSETP.GT.AND P4, PT, R2, R13, PT ;  /* 0x0000000d0200720b */ /* 0x000fe40003f84000 */
[----:B------:R-:W-:Y:S01]  /*0c20*/  I2FP.F32.S32 R13, UR9 ;  /* 0x00000009000d7c45 */ /* 0x000fe20008201400 */
[----:B------:R-:W-:Y:S01]  /*0c30*/  UIADD3 UR9, UPT, UPT, UR4, 0x31, URZ ;  /* 0x0000003104097890 */ /* 0x000fe2000fffe0ff */
[----:B------:R-:W-:Y:S02]  /*0c40*/  SEL R6, RZ, 0x1, !P1 ;  /* 0x00000001ff067807 */ /* 0x000fe40004800000 */
[----:B------:R-:W-:Y:S02]  /*0c50*/  SEL R14, R4, 0x6, P6 ;  /* 0x00000006040e7807 */ /* 0x000fe40003000000 */
[----:B------:R-:W-:-:S02]  /*0c60*/  FSETP.GT.AND P2, PT, R2, R15, PT ;  /* 0x0000000f0200720b */ /* 0x000fc40003f44000 */
[C---:B------:R-:W-:Y:S01]  /*0c70*/  FSETP.GT.AND P6, PT, R2.reuse, R7, !P3 ;  /* 0x000000070200720b */ /* 0x040fe20005fc4000 */
[----:B------:R-:W-:Y:S01]  /*0c80*/  IMAD.IADD R7, R5, 0x1, R6 ;  /* 0x0000000105077824 */ /* 0x000fe200078e0206 */
[----:B------:R-:W-:Y:S01]  /*0c90*/  I2FP.F32.S32 R15, UR5 ;  /* 0x00000005000f7c45 */ /* 0x000fe20008201400 */
[----:B------:R-:W-:Y:S01]  /*0ca0*/  UIADD3 UR5, UPT, UPT, UR4, 0x28, URZ ;  /* 0x0000002804057890 */ /* 0x000fe2000fffe0ff */
[----:B------:R-:W-:Y:S02]  /*0cb0*/  FSETP.GT.AND P1, PT, R2, R13, PT ;  /* 0x0000000d0200720b */ /* 0x000fe40003f24000 */
[----:B------:R-:W-:Y:S01]  /*0cc0*/  I2FP.F32.S32 R13, UR8 ;  /* 0x00000008000d7c45 */ /* 0x000fe20008201400 */
[----:B------:R-:W-:Y:S01]  /*0cd0*/  UIADD3 UR8, UPT, UPT, UR4, 0x32, URZ ;  /* 0x0000003204087890 */ /* 0x000fe2000fffe0ff */
[----:B------:R-:W-:Y:S02]  /*0ce0*/  SEL R14, R14, 0x4, P3 ;  /* 0x000000040e0e7807 */ /* 0x000fe40001800000 */
[----:B------:R-:W-:-:S02]  /*0cf0*/  SEL R5, RZ, 0x1, !P6 ;  /* 0x00000001ff057807 */ /* 0x000fc40007000000 */
[C---:B------:R-:W-:Y:S02]  /*0d00*/  FSETP.GT.AND P6, PT, R2.reuse, R13, PT ;  /* 0x0000000d0200720b */ /* 0x040fe40003fc4000 */
[----:B------:R-:W-:Y:S01]  /*0d10*/  I2FP.F32.S32 R13, UR5 ;  /* 0x00000005000d7c45 */ /* 0x000fe20008201400 */
[----:B------:R-:W-:Y:S01]  /*0d20*/  @P5 IMAD.IADD R7, R5, 0x1, R14 ;  /* 0x0000000105075824 */ /* 0x000fe200078e020e */
[----:B------:R-:W-:Y:S01]  /*0d30*/  UIADD3 UR5, UPT, UPT, UR4, 0x35, URZ ;  /* 0x0000003504057890 */ /* 0x000fe2000fffe0ff */
[----:B------:R-:W-:Y:S01]  /*0d40*/  I2FP.F32.S32 R5, UR9 ;  /* 0x0000000900057c45 */ /* 0x000fe20008201400 */
[----:B------:R-:W-:Y:S01]  /*0d50*/  UIADD3 UR9, UPT, UPT, UR4, 0x3d, URZ ;  /* 0x0000003d04097890 */ /* 0x000fe2000fffe0ff */
[C---:B------:R-:W-:Y:S02]  /*0d60*/  FSETP.GT.AND P3, PT, R2.reuse, R15, PT ;  /* 0x0000000f0200720b */ /* 0x040fe40003f64000 */
[----:B------:R-:W-:Y:S02]  /*0d70*/  FSETP.GT.AND P5, PT, R2, R5, PT ;  /* 0x000000050200720b */ /* 0x000fe40003fa4000 */
[----:B------:R-:W-:-:S02]  /*0d80*/  SEL R5, R3, 0x2, P4 ;  /* 0x0000000203057807 */ /* 0x000fc40002000000 */
[----:B------:R-:W-:Y:S01]  /*0d90*/  I2FP.F32.S32 R15, UR5 ;  /* 0x00000005000f7c45 */ /* 0x000fe20008201400 */
[----:B------:R-:W-:Y:S01]  /*0da0*/  UIADD3 UR5, UPT, UPT, UR4, 0x2c, URZ ;  /* 0x0000002c04057890 */ /* 0x000fe2000fffe0ff */
[C---:B------:R-:W-:Y:S02]  /*0db0*/  FSETP.GT.AND P4, PT, R2.reuse, R13, !P0 ;  /* 0x0000000d0200720b */ /* 0x040fe40004784000 */
[----:B------:R-:W-:Y:S01]  /*0dc0*/  I2FP.F32.S32 R13, UR8 ;  /* 0x00000008000d7c45 */ /* 0x000fe20008201400 */
[----:B------:R-:W-:Y:S01]  /*0dd0*/  UIADD3 UR8, UPT, UPT, UR4, 0x36, URZ ;  /* 0x0000003604087890 */ /* 0x000fe2000fffe0ff */
[----:B------:R-:W-:Y:S02]  /*0de0*/  SEL R5, R5, RZ, P0 ;  /* 0x000000ff05057207 */ /* 0x000fe40000000000 */
[----:B------:R-:W-:Y:S02]  /*0df0*/  FSETP.GT.AND P0, PT, R2, R13, PT ;  /* 0x0000000d0200720b */ /* 0x000fe40003f04000 */
[----:B------:R-:W-:-:S02]  /*0e00*/  SEL R14, R4, 0x6, P6 ;  /* 0x00000006040e7807 */ /* 0x000fc40003000000 */
[----:B------:R-:W-:Y:S01]  /*0e10*/  I2FP.F32.S32 R13, UR5 ;  /* 0x00000005000d7c45 */ /* 0x000fe20008201400 */
[----:B------:R-:W-:Y:S01]  /*0e20*/  UIADD3 UR5, UPT, UPT, UR4, 0x39, URZ ;  /* 0x0000003904057890 */ /* 0x000fe2000fffe0ff */
[----:B------:R-:W-:Y:S02]  /*0e30*/  SEL R6, RZ, 0x1, !P4 ;  /* 0x00000001ff067807 */ /* 0x000fe40006000000 */
[----:B------:R-:W-:Y:S02]  /*0e40*/  FSETP.GT.AND P4, PT, R2, R15, PT ;  /* 0x0000000f0200720b */ /* 0x000fe40003f84000 */
[----:B------:R-:W-:Y:S01]  /*0e50*/  I2FP.F32.S32 R15, UR8 ;  /* 0x00000008000f7c45 */ /* 0x000fe20008201400 */
[----:B------:R-:W-:Y:S01]  /*0e60*/  UIADD3 UR8, UPT, UPT, UR4, 0x33, URZ ;  /* 0x0000003304087890 */ /* 0x000fe2000fffe0ff */
[----:B------:R-:W-:Y:S02]  /*0e70*/  SEL R14, R14, 0x4, P1 ;  /* 0x000000040e0e7807 */ /* 0x000fe40000800000 */
[C---:B------:R-:W-:Y:S01]  /*0e80*/  FSETP.GT.AND P1, PT, R2.reuse, R13, !P1 ;  /* 0x0000000d0200720b */ /* 0x040fe20004f24000 */
[----:B------:R-:W-:Y:S01]  /*0e90*/  IMAD.IADD R13, R5, 0x1, R6 ;  /* 0x00000001050d7824 */ /* 0x000fe200078e0206 */
[----:B------:R-:W-:-:S02]  /*0ea0*/  FSETP.GT.AND P6, PT, R2, R15, PT ;  /* 0x0000000f0200720b */ /* 0x000fc40003fc4000 */
[----:B------:R-:W-:Y:S02]  /*0eb0*/  SEL R5, RZ, 0x1, !P1 ;  /* 0x00000001ff057807 */ /* 0x000fe40004800000 */
[----:B------:R-:W-:Y:S01]  /*0ec0*/  I2FP.F32.S32 R15, UR5 ;  /* 0x00000005000f7c45 */ /* 0x000fe20008201400 */
[----:B------:R-:W-:Y:S01]  /*0ed0*/  UIADD3 UR5, UPT, UPT, UR4, 0x30, URZ ;  /* 0x0000003004057890 */ /* 0x000fe2000fffe0ff */
[----:B------:R-:W-:Y:S01]  /*0ee0*/  I2FP.F32.S32 R17, UR8 ;  /* 0x0000000800117c45 */ /* 0x000fe20008201400 */
[----:B------:R-:W-:Y:S01]  /*0ef0*/  UIADD3 UR8, UPT, UPT, UR4, 0x3a, URZ ;  /* 0x0000003a04087890 */ /* 0x000fe2000fffe0ff */
[----:B------:R-:W-:Y:S01]  /*0f00*/  @P3 IMAD.IADD R13, R5, 0x1, R14 ;  /* 0x00000001050d3824 */ /* 0x000fe200078e020e */
[----:B------:R-:W-:Y:S02]  /*0f10*/  FSETP.GT.AND P3, PT, R2, R15, PT ;  /* 0x0000000f0200720b */ /* 0x000fe40003f64000 */
[----:B------:R-:W-:Y:S01]  /*0f20*/  I2FP.F32.S32 R15, UR5 ;  /* 0x00000005000f7c45 */ /* 0x000fe20008201400 */
[----:B------:R-:W-:Y:S01]  /*0f30*/  UIADD3 UR5, UPT, UPT, UR4, 0x34, URZ ;  /* 0x0000003404057890 */ /* 0x000fe2000fffe0ff */
[----:B------:R-:W-:-:S02]  /*0f40*/  SEL R5, R3, 0x2, P0 ;  /* 0x0000000203057807 */ /* 0x000fc40000000000 */
[C---:B------:R-:W-:Y:S02]  /*0f50*/  FSETP.GT.AND P1, PT, R2.reuse, R17, PT ;  /* 0x000000110200720b */ /* 0x040fe40003f24000 */
[----:B------:R-:W-:Y:S01]  /*0f60*/  I2FP.F32.S32 R17, UR8 ;  /* 0x0000000800117c45 */ /* 0x000fe20008201400 */
[----:B------:R-:W-:Y:S01]  /*0f70*/  UIADD3 UR8, UPT, UPT, UR4, 0x3e, URZ ;  /* 0x0000003e04087890 */ /* 0x000fe2000fffe0ff */
[----:B------:R-:W-:Y:S02]  /*0f80*/  SEL R5, R5, RZ, P5 ;  /* 0x000000ff05057207 */ /* 0x000fe40002800000 */
[C---:B------:R-:W-:Y:S02]  /*0f90*/  FSETP.GT.AND P5, PT, R2.reuse, R15, !P5 ;  /* 0x0000000f0200720b */ /* 0x040fe40006fa4000 */
[----:B------:R-:W-:Y:S01]  /*0fa0*/  I2FP.F32.S32 R15, UR5 ;  /* 0x00000005000f7c45 */ /* 0x000fe20008201400 */
[----:B------:R-:W-:Y:S01]  /*0fb0*/  UIADD3 UR5, UPT, UPT, UR4, 0x3b, URZ ;  /* 0x0000003b04057890 */ /* 0x000fe2000fffe0ff */
[----:B------:R-:W-:-:S02]  /*0fc0*/  FSETP.GT.AND P0, PT, R2, R17, PT ;  /* 0x000000110200720b */ /* 0x000fc40003f04000 */
[----:B------:R-:W-:Y:S01]  /*0fd0*/  I2FP.F32.S32 R17, UR9 ;  /* 0x0000000900117c45 */ /* 0x000fe20008201400 */
[----:B------:R-:W-:Y:S01]  /*0fe0*/  UIADD3 UR9, UPT, UPT, UR4, 0x41, URZ ;  /* 0x0000004104097890 */ /* 0x000fe2000fffe0ff */
[----:B------:R-:W-:Y:S02]  /*0ff0*/  SEL R14, RZ, 0x1, !P5 ;  /* 0x00000001ff0e7807 */ /* 0x000fe40006800000 */
[----:B------:R-:W-:Y:S02]  /*1000*/  SEL R6, R4, 0x6, P6 ;  /* 0x0000000604067807 */ /* 0x000fe40003000000 */
[C---:B------:R-:W-:Y:S01]  /*1010*/  FSETP.GT.AND P5, PT, R2.reuse, R17, PT ;  /* 0x000000110200720b */ /* 0x040fe20003fa4000 */
[----:B------:R-:W-:Y:S01]  /*1020*/  IMAD.IADD R14, R5, 0x1, R14 ;  /* 0x00000001050e7824 */ /* 0x000fe200078e020e */
        /* <DEDUP_REMOVED lines=27> */
[----:B------:R-:W-:Y:S02]  /*11e0*/  FSETP.GT.AND P0, PT, R2, R17, PT ;  /* 0x000000110200720b */ /* 0x000fe40003f04000 */
[----:B------:R-:W-:Y:S01]  /*11f0*/  I2FP.F32.S32 R17, UR8 ;  /* 0x0000000800117c45 */ /* 0x000fe20008201400 */
[----:B------:R-:W-:Y:S01]  /*1200*/  UIADD3 UR8, UPT, UPT, UR4, 0x43, URZ ;  /* 0x0000004304087890 */ /* 0x000fe2000fffe0ff */
[----:B------:R-:W-:-:S02]  /*1210*/  SEL R16, R16, 0x4, P5 ;  /* 0x0000000410107807 */ /* 0x000fc40002800000 */
[C---:B------:R-:W-:Y:S01]  /*1220*/  FSETP.GT.AND P5, PT, R2.reuse, R15, !P5 ;  /* 0x0000000f0200720b */ /* 0x040fe20006fa4000 */
[----:B------:R-:W-:Y:S01]  /*1230*/  IMAD.IADD R15, R5, 0x1, R6 ;  /* 0x00000001050f7824 */ /* 0x000fe200078e0206 */
[C---:B------:R-:W-:Y:S02]  /*1240*/  FSETP.GT.AND P6, PT, R2.reuse, R17, PT ;  /* 0x000000110200720b */ /* 0x040fe40003fc4000 */
[----:B------:R-:W-:Y:S02]  /*1250*/  SEL R5, RZ, 0x1, !P5 ;  /* 0x00000001ff057807 */ /* 0x000fe40006800000 */
[----:B------:R-:W-:Y:S01]  /*1260*/  I2FP.F32.S32 R17, UR5 ;  /* 0x0000000500117c45 */ /* 0x000fe20008201400 */
[----:B------:R-:W-:Y:S01]  /*1270*/  UIADD3 UR5, UPT, UPT, UR4, 0x40, URZ ;  /* 0x0000004004057890 */ /* 0x000fe2000fffe0ff */
[----:B------:R-:W-:Y:S01]  /*1280*/  I2FP.F32.S32 R19, UR8 ;  /* 0x0000000800137c45 */ /* 0x000fe20008201400 */
[----:B------:R-:W-:Y:S01]  /*1290*/  UIADD3 UR8, UPT, UPT, UR4, 0x4a, URZ ;  /* 0x0000004a04087890 */ /* 0x000fe2000fffe0ff */
[----:B------:R-:W-:Y:S01]  /*12a0*/  @P4 IMAD.IADD R15, R5, 0x1, R16 ;  /* 0x00000001050f4824 */ /* 0x000fe200078e0210 */
[----:B------:R-:W-:-:S02]  /*12b0*/  FSETP.GT.AND P4, PT, R2, R17, PT ;  /* 0x000000110200720b */ /* 0x000fc40003f84000 */
[----:B------:R-:W-:Y:S01]  /*12c0*/  I2FP.F32.S32 R17, UR5 ;  /* 0x0000000500117c45 */ /* 0x000fe20008201400 */
[----:B------:R-:W-:Y:S01]  /*12d0*/  UIADD3 UR5, UPT, UPT, UR4, 0x44, URZ ;  /* 0x0000004404057890 */ /* 0x000fe2000fffe0ff */
[----:B------:R-:W-:Y:S02]  /*12e0*/  SEL R5, R3, 0x2, P3 ;  /* 0x0000000203057807 */ /* 0x000fe40001800000 */
[C---:B------:R-:W-:Y:S02]  /*12f0*/  FSETP.GT.AND P5, PT, R2.reuse, R19, PT ;  /* 0x000000130200720b */ /* 0x040fe40003fa4000 */
[----:B------:R-:W-:Y:S01]  /*1300*/  I2FP.F32.S32 R19, UR8 ;  /* 0x0000000800137c45 */ /* 0x000fe20008201400 */
[----:B------:R-:W-:Y:S01]  /*1310*/  UIADD3 UR8, UPT, UPT, UR4, 0x4e, URZ ;  /* 0x0000004e04087890 */ /* 0x000fe2000fffe0ff */
[----:B------:R-:W-:Y:S02]  /*1320*/  SEL R5, R5, RZ, P1 ;  /* 0x000000ff05057207 */ /* 0x000fe40000800000 */
        /* <DEDUP_REMOVED lines=8> */
[C---:B------:R-:W-:Y:S01]  /*13b0*/  FSETP.GT.AND P1, PT, R2.reuse, R19, PT ;  /* 0x000000130200720b */ /* 0x040fe20003f24000 */
[----:B------:R-:W-:Y:S01]  /*13c0*/  IMAD.IADD R6, R5, 0x1, R6 ;  /* 0x0000000105067824 */ /* 0x000fe200078e0206 */
[----:B------:R-:W-:-:S02]  /*13d0*/  FSETP.GT.AND P6, PT, R2, R17, !P0 ;  /* 0x000000110200720b */ /* 0x000fc400047c4000 */
[----:B------:R-:W-:Y:S01]  /*13e0*/  I2FP.F32.S32 R19, UR5 ;  /* 0x0000000500137c45 */ /* 0x000fe20008201400 */
[----:B------:R-:W-:Y:S01]  /*13f0*/  UIADD3 UR5, UPT, UPT, UR4, 0x48, URZ ;  /* 0x0000004804057890 */ /* 0x000fe2000fffe0ff */
[----:B------:R-:W-:Y:S01]  /*1400*/  I2FP.F32.S32 R17, UR8 ;  /* 0x0000000800117c45 */ /* 0x000fe20008201400 */
[----:B------:R-:W-:Y:S01]  /*1410*/  UIADD3 UR8, UPT, UPT, UR4, 0x52, URZ ;  /* 0x0000005204087890 */ /* 0x000fe2000fffe0ff */
[----:B------:R-:W-:Y:S02]  /*1420*/  SEL R16, R16, 0x4, P0 ;  /* 0x0000000410107807 */ /* 0x000fe40000000000 */
[----:B------:R-:W-:Y:S02]  /*1430*/  SEL R5, RZ, 0x1, !P6 ;  /* 0x00000001ff057807 */ /* 0x000fe40007000000 */
[C---:B------:R-:W-:Y:S02]  /*1440*/  FSETP.GT.AND P6, PT, R2.reuse, R17, PT ;  /* 0x000000110200720b */ /* 0x040fe40003fc4000 */
[----:B------:R-:W-:Y:S01]  /*1450*/  I2FP.F32.S32 R17, UR5 ;  /* 0x0000000500117c45 */ /* 0x000fe20008201400 */
[----:B------:R-:W-:Y:S01]  /*1460*/  @P5 IMAD.IADD R6, R5, 0x1, R16 ;  /* 0x0000000105065824 */ /* 0x000fe200078e0210 */
[----:B------:R-:W-:Y:S01]  /*1470*/  UIADD3 UR5, UPT, UPT, UR4, 0x55, URZ ;  /* 0x0000005504057890 */ /* 0x000fe2000fffe0ff */
[----:B------:R-:W-:Y:S01]  /*1480*/  I2FP.F32.S32 R5, UR9 ;  /* 0x0000000900057c45 */ /* 0x000fe20008201400 */
[----:B------:R-:W-:Y:S01]  /*1490*/  UIADD3 UR9, UPT, UPT, UR4, 0x5d, URZ ;  /* 0x0000005d04097890 */ /* 0x000fe2000fffe0ff */
[----:B------:R-:W-:-:S02]  /*14a0*/  FSETP.GT.AND P0, PT, R2, R19, PT ;  /* 0x000000130200720b */ /* 0x000fc40003f04000 */
[C---:B------:R-:W-:Y:S02]  /*14b0*/  FSETP.GT.AND P5, PT, R2.reuse, R5, PT ;  /* 0x000000050200720b */ /* 0x040fe40003fa4000 */
[----:B------:R-:W-:Y:S02]  /*14c0*/  SEL R5, R3, 0x2, P3 ;  /* 0x0000000203057807 */ /* 0x000fe40001800000 */
[----:B------:R-:W-:Y:S01]  /*14d0*/  I2FP.F32.S32 R19, UR5 ;  /* 0x0000000500137c45 */ /* 0x000fe20008201400 */
[----:B------:R-:W-:Y:S01]  /*14e0*/  UIADD3 UR5, UPT, UPT, UR4, 0x4c, URZ ;  /* 0x0000004c04057890 */ /* 0x000fe2000fffe0ff */
[----:B------:R-:W-:Y:S02]  /*14f0*/  FSETP.GT.AND P3, PT, R2, R17, !P4 ;  /* 0x000000110200720b */ /* 0x000fe40006764000 */
[----:B------:R-:W-:Y:S01]  /*1500*/  I2FP.F32.S32 R17, UR8 ;  /* 0x0000000800117c45 */ /* 0x000fe20008201400 */
[----:B------:R-:W-:Y:S01]  /*1510*/  UIADD3 UR8, UPT, UPT, UR4, 0x56, URZ ;  /* 0x0000005604087890 */ /* 0x000fe2000fffe0ff */
[----:B------:R-:W-:-:S02]  /*1520*/  SEL R5, R5, RZ, P4 ;  /* 0x000000ff05057207 */ /* 0x000fc40002000000 */
[----:B------:R-:W-:Y:S02]  /*1530*/  FSETP.GT.AND P4, PT, R2, R17, PT ;  /* 0x000000110200720b */ /* 0x000fe40003f84000 */
        /* <DEDUP_REMOVED lines=33> */
[C---:B------:R-:W-:Y:S01]  /*1750*/  FSETP.GT.AND P6, PT, R2.reuse, R17, !P3 ;  /* 0x000000110200720b */ /* 0x040fe20005fc4000 */
[----:B------:R-:W-:Y:S01]  /*1760*/  IMAD.IADD R17, R5, 0x1, R18 ;  /* 0x0000000105117824 */ /* 0x000fe200078e0212 */
[----:B------:R-:W-:Y:S01]  /*1770*/  I2FP.F32.S32 R21, UR5 ;  /* 0x0000000500157c45 */ /* 0x000fe20008201400 */
[----:B------:R-:W-:Y:S01]  /*1780*/  UIADD3 UR5, UPT, UPT, UR4, 0x58, URZ ;  /* 0x0000005804057890 */ /* 0x000fe2000fffe0ff */
[----:B------:R-:W-:-:S02]  /*1790*/  FSETP.GT.AND P5, PT, R2, R19, PT ;  /* 0x000000130200720b */ /* 0x000fc40003fa4000 */
        /* <DEDUP_REMOVED lines=49> */
[----:B------:R-:W-:Y:S02]  /*1ab0*/  SEL R22, R4, 0x6, P6 ;  /* 0x0000000604167807 */ /* 0x000fe40003000000 */
[----:B------:R-:W-:Y:S01]  /*1ac0*/  I2FP.F32.S32 R21, UR9 ;  /* 0x0000000900157c45 */ /* 0x000fe20008201400 */
[----:B------:R-:W-:Y:S01]  /*1ad0*/  UIADD3 UR9, UPT, UPT, UR4, 0x71, URZ ;  /* 0x0000007104097890 */ /* 0x000fe2000fffe0ff */
[----:B------:R-:W-:Y:S02]  /*1ae0*/  FSETP.GT.AND P6, PT, R2, R19, !P4 ;  /* 0x000000130200720b */ /* 0x000fe400067c4000 */
[----:B------:R-:W-:-:S02]  /*1af0*/  SEL R20, RZ, 0x1, !P1 ;  /* 0x00000001ff147807 */ /* 0x000fc40004800000 */
[----:B------:R-:W-:Y:S01]  /*1b00*/  I2FP.F32.S32 R23, UR5 ;  /* 0x0000000500177c45 */ /* 0x000fe20008201400 */
[----:B------:R-:W-:Y:S01]  /*1b10*/  UIADD3 UR5, UPT, UPT, UR4, 0x68, URZ ;  /* 0x0000006804057890 */ /* 0x000fe2000fffe0ff */
[----:B------:R-:W-:Y:S01]  /*1b20*/  FSETP.GT.AND P1, PT, R2, R21, PT ;  /* 0x000000150200720b */ /* 0x000fe20003f24000 */
[----:B------:R-:W-:Y:S01]  /*1b30*/  IMAD.IADD R5, R5, 0x1, R20 ;  /* 0x0000000105057824 */ /* 0x000fe200078e0214 */
[----:B------:R-:W-:Y:S02]  /*1b40*/  SEL R22, R22, 0x4, P4 ;  /* 0x0000000416167807 */ /* 0x000fe40002000000 */
[----:B------:R-:W-:Y:S02]  /*1b50*/  SEL R19, RZ, 0x1, !P6 ;  /* 0x00000001ff137807 */ /* 0x000fe40007000000 */
[----:B------:R-:W-:Y:S01]  /*1b60*/  I2FP.F32.S32 R21, UR8 ;  /* 0x0000000800157c45 */ /* 0x000fe20008201400 */
[----:B------:R-:W-:Y:S01]  /*1b70*/  UIADD3 UR8, UPT, UPT, UR4, 0x72, URZ ;  /* 0x0000007204087890 */ /* 0x000fe2000fffe0ff */
[C---:B------:R-:W-:Y:S01]  /*1b80*/  FSETP.GT.AND P4, PT, R2.reuse, R23, PT ;  /* 0x000000170200720b */ /* 0x040fe20003f84000 */
[----:B------:R-:W-:Y:S01]  /*1b90*/  @P5 IMAD.IADD R5, R19, 0x1, R22 ;  /* 0x0000000113055824 */ /* 0x000fe200078e0216 */
[----:B------:R-:W-:-:S02]  /*1ba0*/  FSETP.GT.AND P6, PT, R2, R21, PT ;  /* 0x000000150200720b */ /* 0x000fc40003fc4000 */
[----:B------:R-:W-:Y:S01]  /*1bb0*/  I2FP.F32.S32 R19, UR9 ;  /* 0x0000000900137c45 */ /* 0x000fe20008201400 */
[----:B------:R-:W-:Y:S01]  /*1bc0*/  UIADD3 UR9, UPT, UPT, UR4, 0x27, URZ ;  /* 0x0000002704097890 */ /* 0x000fe2000fffe0ff */
[----:B------:R-:W-:Y:S01]  /*1bd0*/  I2FP.F32.S32 R21, UR5 ;  /* 0x0000000500157c45 */ /* 0x000fe20008201400 */
[----:B------:R-:W-:Y:S01]  /*1be0*/  UIADD3 UR5, UPT, UPT, UR4, 0x75, URZ ;  /* 0x0000007504057890 */ /* 0x000fe2000fffe0ff */
[C---:B------:R-:W-:Y:S02]  /*1bf0*/  FSETP.GT.AND P5, PT, R2.reuse, R19, PT ;  /* 0x000000130200720b */ /* 0x040fe40003fa4000 */
[----:B------:R-:W-:Y:S02]  /*1c00*/  SEL R19, R3, 0x2, P0 ;  /* 0x0000000203137807 */ /* 0x000fe40000000000 */
[----:B------:R-:W-:Y:S02]  /*1c10*/  FSETP.GT.AND P0, PT, R2, R21, !P3 ;  /* 0x000000150200720b */ /* 0x000fe40005f04000 */
[----:B------:R-:W-:Y:S01]  /*1c20*/  I2FP.F32.S32 R21, UR8 ;  /* 0x0000000800157c45 */ /* 0x000fe20008201400 */
[----:B------:R-:W-:Y:S01]  /*1c30*/  UIADD3 UR8, UPT, UPT, UR4, 0x76, URZ ;  /* 0x0000007604087890 */ /* 0x000fe2000fffe0ff */
[----:B------:R-:W-:Y:S01]  /*1c40*/  I2FP.F32.S32 R23, UR5 ;  /* 0x0000000500177c45 */ /* 0x000fe20008201400 */
[----:B------:R-:W-:Y:S01]  /*1c50*/  UIADD3 UR5, UPT, UPT, UR4, 0x6c, URZ ;  /* 0x0000006c04057890 */ /* 0x000fe2000fffe0ff */
[----:B------:R-:W-:-:S02]  /*1c60*/  SEL R19, R19, RZ, P3 ;  /* 0x000000ff13137207 */ /* 0x000fc40001800000 */
[----:B------:R-:W-:Y:S02]  /*1c70*/  SEL R20, RZ, 0x1, !P0 ;  /* 0x00000001ff147807 */ /* 0x000fe40004000000 */
[C---:B------:R-:W-:Y:S02]  /*1c80*/  FSETP.GT.AND P3, PT, R2.reuse, R21, PT ;  /* 0x000000150200720b */ /* 0x040fe40003f64000 */
[----:B------:R-:W-:Y:S01]  /*1c90*/  FSETP.GT.AND P0, PT, R2, R23, PT ;  /* 0x000000170200720b */ /* 0x000fe20003f04000 */
[----:B------:R-:W-:Y:S01]  /*1ca0*/  IMAD.IADD R19, R19, 0x1, R20 ;  /* 0x0000000113137824 */ /* 0x000fe200078e0214 */
[----:B------:R-:W-:Y:S01]  /*1cb0*/  I2FP.F32.S32 R23, UR8 ;  /* 0x0000000800177c45 */ /* 0x000fe20008201400 */
[----:B------:R-:W-:Y:S01]  /*1cc0*/  UIADD3 UR8, UPT, UPT, UR4, 0x73, URZ ;  /* 0x0000007304087890 */ /* 0x000fe2000fffe0ff */
[----:B------:R-:W-:Y:S01]  /*1cd0*/  I2FP.F32.S32 R21, UR5 ;  /* 0x0000000500157c45 */ /* 0x000fe20008201400 */
[----:B------:R-:W-:Y:S01]  /*1ce0*/  UIADD3 UR5, UPT, UPT, UR4, 0x7, URZ ;  /* 0x0000000704057890 */ /* 0x000fe2000fffe0ff */
[----:B------:R-:W-:-:S02]  /*1cf0*/  SEL R22, R4, 0x6, P6 ;  /* 0x0000000604167807 */ /* 0x000fc40003000000 */
[----:B------:R-:W-:Y:S02]  /*1d00*/  FSETP.GT.AND P6, PT, R2, R23, PT ;  /* 0x000000170200720b */ /* 0x000fe40003fc4000 */
[----:B------:R-:W-:Y:S02]  /*1d10*/  SEL R23, R22, 0x4, P1 ;  /* 0x0000000416177807 */ /* 0x000fe40000800000 */
[----:B------:R-:W-:Y:S02]  /*1d20*/  FSETP.GT.AND P1, PT, R2, R21, !P1 ;  /* 0x000000150200720b */ /* 0x000fe40004f24000 */
[----:B------:R-:W-:Y:S01]  /*1d30*/  I2FP.F32.S32 R25, UR5 ;  /* 0x0000000500197c45 */ /* 0x000fe20008201400 */
[----:B------:R-:W-:Y:S01]  /*1d40*/  UIADD3 UR5, UPT, UPT, UR4, 0x70, URZ ;  /* 0x0000007004057890 */ /* 0x000fe2000fffe0ff */
[----:B------:R-:W-:Y:S01]  /*1d50*/  I2FP.F32.S32 R21, UR8 ;  /* 0x0000000800157c45 */ /* 0x000fe20008201400 */
[----:B------:R-:W-:Y:S01]  /*1d60*/  UIADD3 UR8, UPT, UPT, UR4, 0x17, URZ ;  /* 0x0000001704087890 */ /* 0x000fe2000fffe0ff */
[----:B------:R-:W-:-:S02]  /*1d70*/  SEL R20, RZ, 0x1, !P1 ;  /* 0x00000001ff147807 */ /* 0x000fc40004800000 */
[----:B------:R-:W-:Y:S02]  /*1d80*/  FSETP.GT.AND P1, PT, R2, R21, PT ;  /* 0x000000150200720b */ /* 0x000fe40003f24000 */
[----:B------:R-:W-:Y:S01]  /*1d90*/  I2FP.F32.S32 R21, UR5 ;  /* 0x0000000500157c45 */ /* 0x000fe20008201400 */
[----:B------:R-:W-:Y:S01]  /*1da0*/  @P4 IMAD.IADD R19, R20, 0x1, R23 ;  /* 0x0000000114134824 */ /* 0x000fe200078e0217 */
[----:B------:R-:W-:Y:S01]  /*1db0*/  UIADD3 UR5, UPT, UPT, UR4, 0x74, URZ ;  /* 0x0000007404057890 */ /* 0x000fe2000fffe0ff */
[----:B------:R-:W-:Y:S01]  /*1dc0*/  I2FP.F32.S32 R23, UR8 ;  /* 0x0000000800177c45 */ /* 0x000fe20008201400 */
[----:B------:R-:W-:Y:S01]  /*1dd0*/  UIADD3 UR8, UPT, UPT, UR4, 0x37, URZ ;  /* 0x0000003704087890 */ /* 0x000fe2000fffe0ff */
[----:B------:R-:W-:Y:S02]  /*1de0*/  SEL R20, R3, 0x2, P3 ;  /* 0x0000000203147807 */ /* 0x000fe40001800000 */
[----:B------:R-:W-:Y:S02]  /*1df0*/  FSETP.GT.AND P3, PT, R2, R23, PT ;  /* 0x000000170200720b */ /* 0x000fe40003f64000 */
[----:B------:R-:W-:-:S02]  /*1e00*/  SEL R20, R20, RZ, P5 ;  /* 0x000000ff14147207 */ /* 0x000fc40002800000 */
[----:B------:R-:W-:Y:S01]  /*1e10*/  I2FP.F32.S32 R23, UR5 ;  /* 0x0000000500177c45 */ /* 0x000fe20008201400 */
[----:B------:R-:W-:Y:S01]  /*1e20*/  UIADD3 UR5, UPT, UPT, UR4, 0x47, URZ ;  /* 0x0000004704057890 */ /* 0x000fe2000fffe0ff */
[C---:B------:R-:W-:Y:S02]  /*1e30*/  FSETP.GT.AND P4, PT, R2.reuse, R25, PT ;  /* 0x000000190200720b */ /* 0x040fe40003f84000 */
[----:B------:R-:W-:Y:S02]  /*1e40*/  FSETP.GT.AND P5, PT, R2, R21, !P5 ;  /* 0x000000150200720b */ /* 0x000fe40006fa4000 */
[----:B------:R-:W-:Y:S01]  /*1e50*/  I2FP.F32.S32 R25, UR9 ;  /* 0x0000000900197c45 */ /* 0x000fe20008201400 */
[----:B------:R-:W-:Y:S01]  /*1e60*/  UIADD3 UR9, UPT, UPT, UR4, 0x57, URZ ;  /* 0x0000005704097890 */ /* 0x000fe2000fffe0ff */
[----:B------:R-:W-:Y:S01]  /*1e70*/  SEL R21, RZ, 0x1, !P5 ;  /* 0x00000001ff157807 */ /* 0x000fe20006800000 */
[----:B------:R-:W-:Y:S01]  /*1e80*/  @P3 VIADD R11, R12, 0x8 ;  /* 0x000000080c0b3836 */ /* 0x000fe20000000000 */
[----:B------:R-:W-:-:S02]  /*1e90*/  FSETP.GT.AND P5, PT, R2, R25, PT ;  /* 0x000000190200720b */ /* 0x000fc40003fa4000 */
[----:B------:R-:W-:Y:S01]  /*1ea0*/  SEL R22, R4, 0x6, P6 ;  /* 0x0000000604167807 */ /* 0x000fe20003000000 */
[----:B------:R-:W-:Y:S01]  /*1eb0*/  IMAD.IADD R20, R20, 0x1, R21 ;  /* 0x0000000114147824 */ /* 0x000fe200078e0215 */
[----:B------:R-:W-:Y:S01]  /*1ec0*/  FSETP.GT.AND P6, PT, R2, R23, !P0 ;  /* 0x000000170200720b */ /* 0x000fe200047c4000 */
[----:B------:R-:W-:Y:S01]  /*1ed0*/  @P4 VIADD R8, R9, 0x8 ;  /* 0x0000000809084836 */ /* 0x000fe20000000000 */
[----:B------:R-:W-:Y:S01]  /*1ee0*/  I2FP.F32.S32 R25, UR5 ;  /* 0x0000000500197c45 */ /* 0x000fe20008201400 */
[----:B------:R-:W-:Y:S01]  /*1ef0*/  UIADD3 UR5, UPT, UPT, UR4, 0x67, URZ ;  /* 0x0000006704057890 */ /* 0x000fe2000fffe0ff */
[----:B------:R-:W-:Y:S02]  /*1f00*/  SEL R22, R22, 0x4, P0 ;  /* 0x0000000416167807 */ /* 0x000fe40000000000 */
[----:B------:R-:W-:Y:S02]  /*1f10*/  SEL R21, RZ, 0x1, !P6 ;  /* 0x00000001ff157807 */ /* 0x000fe40007000000 */
[----:B------:R-:W-:Y:S01]  /*1f20*/  I2FP.F32.S32 R23, UR8 ;  /* 0x0000000800177c45 */ /* 0x000fe20008201400 */
[----:B------:R-:W-:Y:S01]  /*1f30*/  UIADD3 UR8, UPT, UPT, UR4, 0x77, URZ ;  /* 0x0000007704087890 */ /* 0x000fe2000fffe0ff */
[C---:B------:R-:W-:Y:S01]  /*1f40*/  FSETP.GT.AND P0, PT, R2.reuse, R25, PT ;  /* 0x000000190200720b */ /* 0x040fe20003f04000 */
[----:B------:R-:W-:Y:S01]  /*1f50*/  @P1 IMAD.IADD R20, R21, 0x1, R22 ;  /* 0x0000000115141824 */ /* 0x000fe200078e0216 */
[----:B------:R-:W-:Y:S01]  /*1f60*/  FSETP.GT.AND P6, PT, R2, R23, PT ;  /* 0x000000170200720b */ /* 0x000fe20003fc4000 */
[----:B------:R-:W-:Y:S01]  /*1f70*/  @P5 VIADD R7, R13, 0x8 ;  /* 0x000000080d075836 */ /* 0x000fe20000000000 */
[----:B------:R-:W-:Y:S01]  /*1f80*/  I2FP.F32.S32 R21, UR9 ;  /* 0x0000000900157c45 */ /* 0x000fe20008201400 */
[----:B------:R-:W-:Y:S01]  /*1f90*/  UIADD3 UR9, UPT, UPT, UR4, 0xf, URZ ;  /* 0x0000000f04097890 */ /* 0x000fe2000fffe0ff */
[----:B------:R-:W-:Y:S01]  /*1fa0*/  I2FP.F32.S32 R23, UR5 ;  /* 0x0000000500177c45 */ /* 0x000fe20008201400 */
[----:B------:R-:W0:Y:S01]  /*1fb0*/  LDCU UR5, c[0x0][0x390] ;  /* 0x00007200ff0577ac */ /* 0x000e220008000800 */
[----:B------:R-:W-:-:S02]  /*1fc0*/  I2FP.F32.S32 R9, UR8 ;  /* 0x0000000800097c45 */ /* 0x000fc40008201400 */
[C---:B------:R-:W-:Y:S01]  /*1fd0*/  FSETP.GT.AND P1, PT, R2.reuse, R21, PT ;  /* 0x000000150200720b */ /* 0x040fe20003f24000 */
[----:B------:R-:W-:Y:S01]  /*1fe0*/  UIADD3 UR8, UPT, UPT, UR4, 0x2f, URZ ;  /* 0x0000002f04087890 */ /* 0x000fe2000fffe0ff */
[----:B------:R-:W-:Y:S01]  /*1ff0*/  I2FP.F32.S32 R21, UR9 ;  /* 0x0000000900157c45 */ /* 0x000fe20008201400 */
[----:B------:R-:W-:Y:S01]  /*2000*/  UIADD3 UR9, UPT, UPT, UR4, 0x4f, URZ ;  /* 0x0000004f04097890 */ /* 0x000fe2000fffe0ff */
[C---:B------:R-:W-:Y:S01]  /*2010*/  FSETP.GT.AND P4, PT, R2.reuse, R23, PT ;  /* 0x000000170200720b */ /* 0x040fe20003f84000 */
[----:B------:R-:W-:Y:S01]  /*2020*/  @P6 VIADD R14, R15, 0x8 ;  /* 0x000000080f0e6836 */ /* 0x000fe20000000000 */
[----:B------:R-:W-:Y:S01]  /*2030*/  FSETP.GT.AND P3, PT, R2, R9, PT ;  /* 0x000000090200720b */ /* 0x000fe20003f64000 */
[----:B------:R-:W-:Y:S01]  /*2040*/  @P0 VIADD R6, R16, 0x8 ;  /* 0x0000000810060836 */ /* 0x000fe20000000000 */
[----:B------:R-:W-:Y:S01]  /*2050*/  I2FP.F32.S32 R9, UR8 ;  /* 0x0000000800097c45 */ /* 0x000fe20008201400 */
[----:B------:R-:W-:Y:S01]  /*2060*/  UIADD3 UR8, UPT, UPT, UR4, 0x6f, URZ ;  /* 0x0000006f04087890 */ /* 0x000fe2000fffe0ff */
[----:B------:R-:W-:Y:S01]  /*2070*/  I2FP.F32.S32 R13, UR9 ;  /* 0x00000009000d7c45 */ /* 0x000fe20008201400 */
[----:B------:R-:W-:Y:S01]  /*2080*/  UIADD3 UR9, UPT, UPT, UR4, 0x5f, URZ ;  /* 0x0000005f04097890 */ /* 0x000fe2000fffe0ff */
[C---:B------:R-:W-:Y:S01]  /*2090*/  FSETP.GT.AND P6, PT, R2.reuse, R9, PT ;  /* 0x000000090200720b */ /* 0x040fe20003fc4000 */
[----:B------:R-:W-:Y:S01]  /*20a0*/  UIADD3 UR4, UPT, UPT, UR4, 0x1f, URZ ;  /* 0x0000001f04047890 */ /* 0x000fe2000fffe0ff */
[----:B------:R-:W-:Y:S01]  /*20b0*/  FSETP.GT.AND P5, PT, R2, R21, PT ;  /* 0x000000150200720b */ /* 0x000fe20003fa4000 */
[----:B------:R-:W-:Y:S01]  /*20c0*/  @P1 VIADD R17, R18, 0x8 ;  /* 0x0000000812111836 */ /* 0x000fe20000000000 */
[----:B------:R-:W-:Y:S01]  /*20d0*/  I2FP.F32.S32 R9, UR8 ;  /* 0x0000000800097c45 */ /* 0x000fe20008201400 */
[----:B0-----:R-:W-:Y:S01]  /*20e0*/  UIADD3 UR8, UPT, UPT, UR5, 0x1, URZ ;  /* 0x0000000105087890 */ /* 0x001fe2000fffe0ff */
[----:B------:R-:W-:Y:S01]  /*20f0*/  FSETP.GT.AND P0, PT, R2, R13, PT ;  /* 0x0000000d0200720b */ /* 0x000fe20003f04000 */
[----:B------:R-:W-:Y:S01]  /*2100*/  @P4 VIADD R5, R19, 0x8 ;  /* 0x0000000813054836 */ /* 0x000fe20000000000 */
[----:B------:R-:W-:Y:S01]  /*2110*/  I2FP.F32.S32 R13, UR9 ;  /* 0x00000009000d7c45 */ /* 0x000fe20008201400 */
[----:B------:R-:W-:Y:S01]  /*2120*/  @P3 VIADD R20, R10, 0x8 ;  /* 0x000000080a143836 */ /* 0x000fe20000000000 */
[C---:B------:R-:W-:Y:S01]  /*2130*/  FSETP.GT.AND P1, PT, R2.reuse, R9, PT ;  /* 0x000000090200720b */ /* 0x040fe20003f24000 */
[----:B------:R-:W-:Y:S01]  /*2140*/  UIADD3 UR9, UPT, UPT, UR5, 0x75, URZ ;  /* 0x0000007505097890 */ /* 0x000fe2000fffe0ff */
[----:B------:R-:W-:Y:S01]  /*2150*/  I2FP.F32.S32 R9, UR4 ;  /* 0x0000000400097c45 */ /* 0x000fe20008201400 */
[----:B------:R-:W-:Y:S01]  /*2160*/  UIADD3 UR4, UPT, UPT, UR5, 0x2, URZ ;  /* 0x0000000205047890 */ /* 0x000fe2000fffe0ff */
[C---:B------:R-:W-:Y:S01]  /*2170*/  FSETP.GT.AND P4, PT, R2.reuse, R13, PT ;  /* 0x0000000d0200720b */ /* 0x040fe20003f84000 */
[----:B------:R-:W-:Y:S01]  /*2180*/  @P5 VIADD R8, R11, 0x10 ;  /* 0x000000100b085836 */ /* 0x000fe20000000000 */
[----:B------:R-:W-:Y:S01]  /*2190*/  I2FP.F32.S32 R13, UR8 ;  /* 0x00000008000d7c45 */ /* 0x000fe20008201400 */
[----:B------:R-:W-:Y:S01]  /*21a0*/  UIADD3 UR8, UPT, UPT, UR5, 0x9, URZ ;  /* 0x0000000905087890 */ /* 0x000fe2000fffe0ff */
[----:B------:R-:W-:Y:S01]  /*21b0*/  FSETP.GT.AND P3, PT, R2, R9, PT ;  /* 0x000000090200720b */ /* 0x000fe20003f64000 */
[----:B------:R-:W-:Y:S01]  /*21c0*/  @P0 VIADD R6, R17, 0x10 ;  /* 0x0000001011060836 */ /* 0x000fe20000000000 */
[----:B------:R-:W-:Y:S01]  /*21d0*/  I2FP.F32.S32 R9, UR4 ;  /* 0x0000000400097c45 */ /* 0x000fe20008201400 */
[----:B------:R-:W-:Y:S01]  /*21e0*/  UIADD3 UR4, UPT, UPT, UR5, 0xa, URZ ;  /* 0x0000000a05047890 */ /* 0x000fe2000fffe0ff */
[----:B------:R-:W-:Y:S01]  /*21f0*/  @P6 VIADD R7, R14, 0x10 ;  /* 0x000000100e076836 */ /* 0x000fe20000000000 */
[----:B------:R-:W-:Y:S01]  /*2200*/  I2FP.F32.S32 R11, UR8 ;  /* 0x00000008000b7c45 */ /* 0x000fe20008201400 */
[----:B------:R-:W-:Y:S01]  /*2210*/  @P1 VIADD R5, R20, 0x10 ;  /* 0x0000001014051836 */ /* 0x000fe20000000000 */
[C---:B------:R-:W-:Y:S01]  /*2220*/  FSETP.GT.AND P6, PT, R2.reuse, R9, PT ;  /* 0x000000090200720b */ /* 0x040fe20003fc4000 */
        /* <DEDUP_REMOVED lines=8> */
[----:B------:R-:W-:Y:S01]  /*22b0*/  @P2 VIADD R8, R6, 0x40 ;  /* 0x0000004006082836 */ /* 0x000fe20000000000 */
[----:B------:R-:W-:-:S02]  /*22c0*/  FSETP.GT.AND P1, PT, R2, R11, PT ;  /* 0x0000000b0200720b */ /* 0x000fc40003f24000 */
[----:B------:R-:W-:Y:S01]  /*22d0*/  SEL R11, R3, 0x2, P6 ;  /* 0x00000002030b7807 */ /* 0x000fe20003000000 */
[----:B------:R-:W-:Y:S01]  /*22e0*/  VIADD R5, R8, 0x1 ;  /* 0x0000000108057836 */ /* 0x000fe20000000000 */
[C---:B------:R-:W-:Y:S02]  /*22f0*/  FSETP.GT.AND P6, PT, R2.reuse, R9, !P5 ;  /* 0x000000090200720b */ /* 0x040fe40006fc4000 */
[----:B------:R-:W-:Y:S01]  /*2300*/  I2FP.F32.S32 R9, UR4 ;  /* 0x0000000400097c45 */ /* 0x000fe20008201400 */
[----:B------:R-:W-:Y:S01]  /*2310*/  UIADD3 UR4, UPT, UPT, UR5, 0x8, URZ ;  /* 0x0000000805047890 */ /* 0x000fe2000fffe0ff */
        /* <DEDUP_REMOVED lines=11> */
[----:B------:R-:W-:Y:S01]  /*23d0*/  SEL R10, R10, RZ, P0 ;  /* 0x000000ff0a0a7207 */ /* 0x000fe20000000000 */
[----:B------:R-:W-:Y:S01]  /*23e0*/  IMAD.IADD R11, R11, 0x1, R12 ;  /* 0x000000010b0b7824 */ /* 0x000fe200078e020c */
[----:B------:R-:W-:-:S02]  /*23f0*/  FSETP.GT.AND P0, PT, R2, R9, !P0 ;  /* 0x000000090200720b */ /* 0x000fc40004704000 */
[----:B------:R-:W-:Y:S01]  /*2400*/  I2FP.F32.S32 R9, UR8 ;  /* 0x0000000800097c45 */ /* 0x000fe20008201400 */
[----:B------:R-:W-:Y:S01]  /*2410*/  UIADD3 UR8, UPT, UPT, UR5, 0x3f, URZ ;  /* 0x0000003f05087890 */ /* 0x000fe2000fffe0ff */
[C---:B------:R-:W-:Y:S02]  /*2420*/  FSETP.GT.AND P1, PT, R2.reuse, R13, PT ;  /* 0x0000000d0200720b */ /* 0x040fe40003f24000 */
[----:B------:R-:W-:Y:S01]  /*2430*/  I2FP.F32.S32 R15, UR4 ;  /* 0x00000004000f7c45 */ /* 0x000fe20008201400 */
[----:B------:R-:W-:Y:S01]  /*2440*/  UIADD3 UR4, UPT, UPT, UR5, 0x5, URZ ;  /* 0x0000000505047890 */ /* 0x000fe2000fffe0ff */
[----:B------:R-:W-:Y:S02]  /*2450*/  SEL R13, RZ, 0x1, !P0 ;  /* 0x00000001ff0d7807 */ /* 0x000fe40004000000 */
[----:B------:R-:W-:Y:S02]  /*2460*/  FSETP.GT.AND P0, PT, R2, R9, PT ;  /* 0x000000090200720b */ /* 0x000fe40003f04000 */
[----:B------:R-:W-:Y:S01]  /*2470*/  SEL R9, R3, 0x2, P6 ;  /* 0x0000000203097807 */ /* 0x000fe20003000000 */
[----:B------:R-:W-:Y:S01]  /*2480*/  IMAD.IADD R10, R10, 0x1, R13 ;  /* 0x000000010a0a7824 */ /* 0x000fe200078e020d */
        /* <DEDUP_REMOVED lines=9> */
[----:B------:R-:W-:Y:S02]  /*2520*/  SEL R16, R4, 0x6, P0 ;  /* 0x0000000604107807 */ /* 0x000fe40000000000 */
[----:B------:R-:W-:Y:S01]  /*2530*/  I2FP.F32.S32 R17, UR8 ;  /* 0x0000000800117c45 */ /* 0x000fe20008201400 */
[----:B------:R-:W-:Y:S01]  /*2540*/  UIADD3 UR8, UPT, UPT, UR5, 0xd, URZ ;  /* 0x0000000d05087890 */ /* 0x000fe2000fffe0ff */
[----:B------:R-:W-:Y:S01]  /*2550*/  I2FP.F32.S32 R9, UR4 ;  /* 0x0000000400097c45 */ /* 0x000fe20008201400 */
[----:B------:R-:W-:Y:S01]  /*2560*/  UIADD3 UR4, UPT, UPT, UR5, 0x6, URZ ;  /* 0x0000000605047890 */ /* 0x000fe2000fffe0ff */
[----:B------:R-:W-:Y:S02]  /*2570*/  SEL R19, R16, 0x4, P1 ;  /* 0x0000000410137807 */ /* 0x000fe40000800000 */
[C---:B------:R-:W-:Y:S02]  /*2580*/  FSETP.GT.AND P1, PT, R2.reuse, R17, !P1 ;  /* 0x000000110200720b */ /* 0x040fe40004f24000 */
[----:B------:R-:W-:Y:S01]  /*2590*/  FSETP.GT.AND P0, PT, R2, R9, PT ;  /* 0x000000090200720b */ /* 0x000fe20003f04000 */
[----:B------:R-:W-:Y:S01]  /*25a0*/  IMAD.IADD R9, R14, 0x1, R15 ;  /* 0x000000010e097824 */ /* 0x000fe200078e020f */
[----:B------:R-:W-:Y:S01]  /*25b0*/  I2FP.F32.S32 R15, UR4 ;  /* 0x00000004000f7c45 */ /* 0x000fe20008201400 */
[----:B------:R-:W-:Y:S01]  /*25c0*/  UIADD3 UR4, UPT, UPT, UR5, 0x4, URZ ;  /* 0x0000000405047890 */ /* 0x000fe2000fffe0ff */
[----:B------:R-:W-:-:S02]  /*25d0*/  SEL R14, RZ, 0x1, !P1 ;  /* 0x00000001ff0e7807 */ /* 0x000fc40004800000 */
[----:B------:R-:W-:Y:S01]  /*25e0*/  I2FP.F32.S32 R17, UR9 ;  /* 0x0000000900117c45 */ /* 0x000fe20008201400 */
[----:B------:R-:W-:Y:S01]  /*25f0*/  UIADD3 UR9, UPT, UPT, UR5, 0x13, URZ ;  /* 0x0000001305097890 */ /* 0x000fe2000fffe0ff */
[----:B------:R-:W-:Y:S01]  /*2600*/  FSETP.GT.AND P1, PT, R2, R15, PT ;  /* 0x0000000f0200720b */ /* 0x000fe20003f24000 */
[----:B------:R-:W-:Y:S01]  /*2610*/  @P5 IMAD.IADD R9, R14, 0x1, R19 ;  /* 0x000000010e095824 */ /* 0x000fe200078e0213 */
[----:B------:R-:W-:Y:S02]  /*2620*/  FSETP.GT.AND P5, PT, R2, R17, PT ;  /* 0x000000110200720b */ /* 0x000fe40003fa4000 */
[----:B------:R-:W-:Y:S01]  /*2630*/  I2FP.F32.S32 R17, UR8 ;  /* 0x0000000800117c45 */ /* 0x000fe20008201400 */
[----:B------:R-:W-:Y:S01]  /*2640*/  UIADD3 UR8, UPT, UPT, UR5, 0xe, URZ ;  /* 0x0000000e05087890 */ /* 0x000fe2000fffe0ff */
[----:B------:R-:W-:Y:S02]  /*2650*/  SEL R14, R4, 0x6, P1 ;  /* 0x00000006040e7807 */ /* 0x000fe40000800000 */
[----:B------:R-:W-:Y:S01]  /*2660*/  I2FP.F32.S32 R15, UR4 ;  /* 0x00000004000f7c45 */ /* 0x000fe20008201400 */
[----:B------:R-:W-:Y:S01]  /*2670*/  UIADD3 UR4, UPT, UPT, UR5, 0xb, URZ ;  /* 0x0000000b05047890 */ /* 0x000fe2000fffe0ff */
[----:B------:R-:W-:-:S02]  /*2680*/  FSETP.GT.AND P1, PT, R2, R17, PT ;  /* 0x000000110200720b */ /* 0x000fc40003f24000 */
[----:B------:R-:W-:Y:S02]  /*2690*/  SEL R17, R14, 0x4, P0 ;  /* 0x000000040e117807 */ /* 0x000fe40000000000 */
[C---:B------:R-:W-:Y:S02]  /*26a0*/  FSETP.GT.AND P0, PT, R2.reuse, R15, !P0 ;  /* 0x0000000f0200720b */ /* 0x040fe40004704000 */
[----:B------:R-:W-:Y:S01]  /*26b0*/  I2FP.F32.S32 R15, UR8 ;  /* 0x00000008000f7c45 */ /* 0x000fe20008201400 */
[----:B------:R-:W-:Y:S01]  /*26c0*/  UIADD3 UR8, UPT, UPT, UR5, 0x11, URZ ;  /* 0x0000001105087890 */ /* 0x000fe2000fffe0ff */
[----:B------:R-:W-:Y:S02]  /*26d0*/  SEL R12, RZ, 0x1, !P0 ;  /* 0x00000001ff0c7807 */ /* 0x000fe40004000000 */
[----:B------:R-:W-:Y:S01]  /*26e0*/  I2FP.F32.S32 R19, UR4 ;  /* 0x0000000400137c45 */ /* 0x000fe20008201400 */
[----:B------:R-:W-:Y:S01]  /*26f0*/  UIADD3 UR4, UPT, UPT, UR5, 0xc, URZ ;  /* 0x0000000c05047890 */ /* 0x000fe2000fffe0ff */
[----:B------:R-:W-:Y:S01]  /*2700*/  FSETP.GT.AND P0, PT, R2, R15, PT ;  /* 0x0000000f0200720b */ /* 0x000fe20003f04000 */
[----:B------:R-:W-:Y:S01]  /*2710*/  @P5 IMAD.IADD R11, R12, 0x1, R17 ;  /* 0x000000010c0b5824 */ /* 0x000fe200078e0211 */
[----:B------:R-:W-:Y:S01]  /*2720*/  I2FP.F32.S32 R17, UR8 ;  /* 0x0000000800117c45 */ /* 0x000fe20008201400 */
[----:B------:R-:W-:Y:S01]  /*2730*/  UIADD3 UR8, UPT, UPT, UR5, 0x12, URZ ;  /* 0x0000001205087890 */ /* 0x000fe2000fffe0ff */
[----:B------:R-:W-:-:S02]  /*2740*/  SEL R12, R4, 0x6, P0 ;  /* 0x00000006040c7807 */ /* 0x000fc40000000000 */
[C---:B------:R-:W-:Y:S02]  /*2750*/  FSETP.GT.AND P5, PT, R2.reuse, R19, PT ;  /* 0x000000130200720b */ /* 0x040fe40003fa4000 */
[----:B------:R-:W-:Y:S01]  /*2760*/  I2FP.F32.S32 R15, UR4 ;  /* 0x00000004000f7c45 */ /* 0x000fe20008201400 */
[----:B------:R-:W-:Y:S01]  /*2770*/  UIADD3 UR4, UPT, UPT, UR5, 0x15, URZ ;  /* 0x0000001505047890 */ /* 0x000fe2000fffe0ff */
[----:B------:R-:W-:Y:S02]  /*2780*/  FSETP.GT.AND P0, PT, R2, R17, PT ;  /* 0x000000110200720b */ /* 0x000fe40003f04000 */
[----:B------:R-:W-:Y:S02]  /*2790*/  SEL R17, R12, 0x4, P1 ;  /* 0x000000040c117807 */ /* 0x000fe40000800000 */
[----:B------:R-:W-:Y:S02]  /*27a0*/  FSETP.GT.AND P1, PT, R2, R15, !P1 ;  /* 0x0000000f0200720b */ /* 0x000fe40004f24000 */
        /* <DEDUP_REMOVED lines=8> */
[----:B------:R-:W-:Y:S02]  /*2830*/  SEL R12, R3, 0x2, P1 ;  /* 0x00000002030c7807 */ /* 0x000fe40000800000 */
[----:B------:R-:W-:Y:S01]  /*2840*/  I2FP.F32.S32 R13, UR4 ;  /* 0x00000004000d7c45 */ /* 0x000fe20008201400 */
[----:B------:R-:W-:Y:S01]  /*2850*/  UIADD3 UR4, UPT, UPT, UR5, 0x14, URZ ;  /* 0x0000001405047890 */ /* 0x000fe2000fffe0ff */
[----:B------:R-:W-:-:S02]  /*2860*/  SEL R12, R12, RZ, P0 ;  /* 0x000000ff0c0c7207 */ /* 0x000fc40000000000 */
[----:B------:R-:W-:Y:S01]  /*2870*/  I2FP.F32.S32 R15, UR8 ;  /* 0x00000008000f7c45 */ /* 0x000fe20008201400 */
[----:B------:R-:W-:Y:S01]  /*2880*/  UIADD3 UR8, UPT, UPT, UR5, 0x19, URZ ;  /* 0x0000001905087890 */ /* 0x000fe2000fffe0ff */
[C---:B------:R-:W-:Y:S02]  /*2890*/  FSETP.GT.AND P0, PT, R2.reuse, R13, !P0 ;  /* 0x0000000d0200720b */ /* 0x040fe40004704000 */
[----:B------:R-:W-:Y:S01]  /*28a0*/  I2FP.F32.S32 R17, UR9 ;  /* 0x0000000900117c45 */ /* 0x000fe20008201400 */
[----:B------:R-:W-:Y:S01]  /*28b0*/  UIADD3 UR9, UPT, UPT, UR5, 0x1d, URZ ;  /* 0x0000001d05097890 */ /* 0x000fe2000fffe0ff */
[C---:B------:R-:W-:Y:S02]  /*28c0*/  FSETP.GT.AND P1, PT, R2.reuse, R15, PT ;  /* 0x0000000f0200720b */ /* 0x040fe40003f24000 */
[----:B------:R-:W-:Y:S02]  /*28d0*/  SEL R13, RZ, 0x1, !P0 ;  /* 0x00000001ff0d7807 */ /* 0x000fe40004000000 */
[----:B------:R-:W-:Y:S01]  /*28e0*/  I2FP.F32.S32 R15, UR4 ;  /* 0x00000004000f7c45 */ /* 0x000fe20008201400 */
[----:B------:R-:W-:Y:S01]  /*28f0*/  UIADD3 UR4, UPT, UPT, UR5, 0x1a, URZ ;  /* 0x0000001a05047890 */ /* 0x000fe2000fffe0ff */
[----:B------:R-:W-:Y:S01]  /*2900*/  FSETP.GT.AND P0, PT, R2, R17, PT ;  /* 0x000000110200720b */ /* 0x000fe20003f04000 */
[----:B------:R-:W-:Y:S01]  /*2910*/  IMAD.IADD R12, R12, 0x1, R13 ;  /* 0x000000010c0c7824 */ /* 0x000fe200078e020d */
[----:B------:R-:W-:-:S02]  /*2920*/  SEL R14, R4, 0x6, P1 ;  /* 0x00000006040e7807 */ /* 0x000fc40000800000 */
[----:B------:R-:W-:Y:S02]  /*2930*/  FSETP.GT.AND P1, PT, R2, R15, !P5 ;  /* 0x0000000f0200720b */ /* 0x000fe40006f24000 */
[----:B------:R-:W-:Y:S02]  /*2940*/  SEL R14, R14, 0x4, P5 ;  /* 0x000000040e0e7807 */ /* 0x000fe40002800000 */
[----:B------:R-:W-:Y:S02]  /*2950*/  SEL R13, RZ, 0x1, !P1 ;  /* 0x00000001ff0d7807 */ /* 0x000fe40004800000 */
[----:B------:R-:W-:Y:S01]  /*2960*/  I2FP.F32.S32 R17, UR4 ;  /* 0x0000000400117c45 */ /* 0x000fe20008201400 */
[----:B------:R-:W-:Y:S01]  /*2970*/  UIADD3 UR4, UPT, UPT, UR5, 0x18, URZ ;  /* 0x0000001805047890 */ /* 0x000fe2000fffe0ff */
[----:B------:R-:W-:Y:S01]  /*2980*/  I2FP.F32.S32 R15, UR8 ;  /* 0x00000008000f7c45 */ /* 0x000fe20008201400 */
[----:B------:R-:W-:Y:S01]  /*2990*/  @P0 IMAD.IADD R12, R13, 0x1, R14 ;  /* 0x000000010d0c0824 */ /* 0x000fe200078e020e */
[----:B------:R-:W-:Y:S01]  /*29a0*/  I2FP.F32.S32 R13, UR9 ;  /* 0x00000009000d7c45 */ /* 0x000fe20008201400 */
[----:B------:R-:W-:Y:S01]  /*29b0*/  UIADD3 UR8, UPT, UPT, UR5, 0x1e, URZ ;  /* 0x0000001e05087890 */ /* 0x000fe2000fffe0ff */
[C---:B------:R-:W-:Y:S01]  /*29c0*/  FSETP.GT.AND P1, PT, R2.reuse, R15, PT ;  /* 0x0000000f0200720b */ /* 0x040fe20003f24000 */
[----:B------:R-:W-:Y:S01]  /*29d0*/  UIADD3 UR9, UPT, UPT, UR5, 0x23, URZ ;  /* 0x0000002305097890 */ /* 0x000fe2000fffe0ff */
[----:B------:R-:W-:-:S02]  /*29e0*/  FSETP.GT.AND P5, PT, R2, R17, PT ;  /* 0x000000110200720b */ /* 0x000fc40003fa4000 */
        /* <DEDUP_REMOVED lines=10> */
[C---:B------:R-:W-:Y:S02]  /*2a90*/  FSETP.GT.AND P1, PT, R2.reuse, R15, PT ;  /* 0x0000000f0200720b */ /* 0x040fe40003f24000 */
[----:B------:R-:W-:Y:S02]  /*2aa0*/  SEL R14, RZ, 0x1, !P5 ;  /* 0x00000001ff0e7807 */ /* 0x000fe40006800000 */
[----:B------:R-:W-:Y:S02]  /*2ab0*/  FSETP.GT.AND P5, PT, R2, R17, PT ;  /* 0x000000110200720b */ /* 0x000fe40003fa4000 */
[----:B------:R-:W-:Y:S01]  /*2ac0*/  I2FP.F32.S32 R17, UR8 ;  /* 0x0000000800117c45 */ /* 0x000fe20008201400 */
[----:B------:R-:W-:Y:S01]  /*2ad0*/  UIADD3 UR8, UPT, UPT, UR5, 0x22, URZ ;  /* 0x0000002205087890 */ /* 0x000fe2000fffe0ff */
[----:B------:R-:W-:Y:S01]  /*2ae0*/  SEL R16, R4, 0x6, P1 ;  /* 0x0000000604107807 */ /* 0x000fe20000800000 */
[----:B------:R-:W-:Y:S01]  /*2af0*/  IMAD.IADD R13, R13, 0x1, R14 ;  /* 0x000000010d0d7824 */ /* 0x000fe200078e020e */
[----:B------:R-:W-:Y:S01]  /*2b00*/  I2FP.F32.S32 R15, UR4 ;  /* 0x00000004000f7c45 */ /* 0x000fe20008201400 */
[----:B------:R-:W-:Y:S01]  /*2b10*/  UIADD3 UR4, UPT, UPT, UR5, 0x25, URZ ;  /* 0x0000002505047890 */ /* 0x000fe2000fffe0ff */
[----:B------:R-:W-:-:S02]  /*2b20*/  SEL R19, R16, 0x4, P0 ;  /* 0x0000000410137807 */ /* 0x000fc40000000000 */
        /* <DEDUP_REMOVED lines=8> */
[----:B------:R-:W-:Y:S01]  /*2bb0*/  @P5 IMAD.IADD R13, R14, 0x1, R19 ;  /* 0x000000010e0d5824 */ /* 0x000fe200078e0213 */
[----:B------:R-:W-:-:S02]  /*2bc0*/  FSETP.GT.AND P5, PT, R2, R17, PT ;  /* 0x000000110200720b */ /* 0x000fc40003fa4000 */
[----:B------:R-:W-:Y:S02]  /*2bd0*/  SEL R14, R3, 0x2, P0 ;  /* 0x00000002030e7807 */ /* 0x000fe40000000000 */
[----:B------:R-:W-:Y:S01]  /*2be0*/  I2FP.F32.S32 R15, UR4 ;  /* 0x00000004000f7c45 */ /* 0x000fe20008201400 */
[----:B------:R-:W-:Y:S01]  /*2bf0*/  UIADD3 UR4, UPT, UPT, UR5, 0x24, URZ ;  /* 0x0000002405047890 */ /* 0x000fe2000fffe0ff */
[----:B------:R-:W-:Y:S02]  /*2c00*/  SEL R14, R14, RZ, P1 ;  /* 0x000000ff0e0e7207 */ /* 0x000fe40000800000 */
[----:B------:R-:W-:Y:S01]  /*2c10*/  I2FP.F32.S32 R17, UR8 ;  /* 0x0000000800117c45 */ /* 0x000fe20008201400 */
[----:B------:R-:W-:Y:S01]  /*2c20*/  UIADD3 UR8, UPT, UPT, UR5, 0x29, URZ ;  /* 0x0000002905087890 */ /* 0x000fe2000fffe0ff */
[C---:B------:R-:W-:Y:S02]  /*2c30*/  FSETP.GT.AND P1, PT, R2.reuse, R15, !P1 ;  /* 0x0000000f0200720b */ /* 0x040fe40004f24000 */
[----:B------:R-:W-:Y:S01]  /*2c40*/  I2FP.F32.S32 R19, UR9 ;  /* 0x0000000900137c45 */ /* 0x000fe20008201400 */
[----:B------:R-:W-:Y:S01]  /*2c50*/  UIADD3 UR9, UPT, UPT, UR5, 0x2d, URZ ;  /* 0x0000002d05097890 */ /* 0x000fe2000fffe0ff */
[----:B------:R-:W-:-:S02]  /*2c60*/  FSETP.GT.AND P0, PT, R2, R17, PT ;  /* 0x000000110200720b */ /* 0x000fc40003f04000 */
[----:B------:R-:W-:Y:S02]  /*2c70*/  SEL R15, RZ, 0x1, !P1 ;  /* 0x00000001ff0f7807 */ /* 0x000fe40004800000 */
[----:B------:R-:W-:Y:S01]  /*2c80*/  I2FP.F32.S32 R17, UR4 ;  /* 0x0000000400117c45 */ /* 0x000fe20008201400 */
[----:B------:R-:W-:Y:S01]  /*2c90*/  UIADD3 UR4, UPT, UPT, UR5, 0x2a, URZ ;  /* 0x0000002a05047890 */ /* 0x000fe2000fffe0ff */
[----:B------:R-:W-:Y:S01]  /*2ca0*/  FSETP.GT.AND P1, PT, R2, R19, PT ;  /* 0x000000130200720b */ /* 0x000fe20003f24000 */
[----:B------:R-:W-:Y:S01]  /*2cb0*/  IMAD.IADD R14, R14, 0x1, R15 ;  /* 0x000000010e0e7824 */ /* 0x000fe200078e020f */
[----:B------:R-:W-:Y:S02]  /*2cc0*/  SEL R16, R4, 0x6, P0 ;  /* 0x0000000604107807 */ /* 0x000fe40000000000 */
[----:B------:R-:W-:Y:S02]  /*2cd0*/  FSETP.GT.AND P0, PT, R2, R17, !P5 ;  /* 0x000000110200720b */ /* 0x000fe40006f04000 */
[----:B------:R-:W-:-:S02]  /*2ce0*/  SEL R16, R16, 0x4, P5 ;  /* 0x0000000410107807 */ /* 0x000fc40002800000 */
        /* <DEDUP_REMOVED lines=194> */
[----:B------:R-:W-:Y:S02]  /*3910*/  FSETP.GT.AND P1, PT, R2, R23, PT ;  /* 0x000000170200720b */ /* 0x000fe40003f24000 */
[----:B------:R-:W-:Y:S02]  /*3920*/  SEL R22, RZ, 0x1, !P5 ;  /* 0x00000001ff167807 */ /* 0x000fe40006800000 */
[----:B------:R-:W-:Y:S02]  /*3930*/  SEL R24, R4, 0x6, P1 ;  /* 0x0000000604187807 */ /* 0x000fe40000800000 */
[----:B------:R-:W-:Y:S01]  /*3940*/  FSETP.GT.AND P5, PT, R2, R25, PT ;  /* 0x000000190200720b */ /* 0x000fe20003fa4000 */
[----:B------:R-:W-:Y:S01]  /*3950*/  IMAD.IADD R21, R21, 0x1, R22 ;  /* 0x0000000115157824 */ /* 0x000fe200078e0216 */
[----:B------:R-:W-:Y:S01]  /*3960*/  I2FP.F32.S32 R23, UR4 ;  /* 0x0000000400177c45 */ /* 0x000fe20008201400 */
[----:B------:R-:W-:Y:S01]  /*3970*/  UIADD3 UR4, UPT, UPT, UR5, 0x65, URZ ;  /* 0x0000006505047890 */ /* 0x000fe2000fffe0ff */
[----:B------:R-:W-:Y:S01]  /*3980*/  I2FP.F32.S32 R25, UR8 ;  /* 0x0000000800197c45 */ /* 0x000fe20008201400 */
[----:B------:R-:W-:Y:S01]  /*3990*/  UIADD3 UR8, UPT, UPT, UR5, 0x62, URZ ;  /* 0x0000006205087890 */ /* 0x000fe2000fffe0ff */
[----:B------:R-:W-:-:S02]  /*39a0*/  SEL R27, R24, 0x4, P0 ;  /* 0x00000004181b7807 */ /* 0x000fc40000000000 */
[C---:B------:R-:W-:Y:S02]  /*39b0*/  FSETP.GT.AND P0, PT, R2.reuse, R23, !P0 ;  /* 0x000000170200720b */ /* 0x040fe40004704000 */
[C---:B------:R-:W-:Y:S02]  /*39c0*/  FSETP.GT.AND P1, PT, R2.reuse, R25, PT ;  /* 0x000000190200720b */ /* 0x040fe40003f24000 */
[----:B------:R-:W-:Y:S01]  /*39d0*/  I2FP.F32.S32 R23, UR8 ;  /* 0x0000000800177c45 */ /* 0x000fe20008201400 */
[----:B------:R-:W-:Y:S01]  /*39e0*/  UIADD3 UR8, UPT, UPT, UR5, 0x66, URZ ;  /* 0x0000006605087890 */ /* 0x000fe2000fffe0ff */
[----:B------:R-:W-:Y:S02]  /*39f0*/  SEL R22, RZ, 0x1, !P0 ;  /* 0x00000001ff167807 */ /* 0x000fe40004000000 */
[----:B------:R-:W-:Y:S01]  /*3a00*/  I2FP.F32.S32 R25, UR4 ;  /* 0x0000000400197c45 */ /* 0x000fe20008201400 */
[----:B------:R-:W-:Y:S01]  /*3a10*/  UIADD3 UR4, UPT, UPT, UR5, 0x60, URZ ;  /* 0x0000006005047890 */ /* 0x000fe2000fffe0ff */
[----:B------:R-:W-:Y:S01]  /*3a20*/  FSETP.GT.AND P0, PT, R2, R23, PT ;  /* 0x000000170200720b */ /* 0x000fe20003f04000 */
[----:B------:R-:W-:Y:S01]  /*3a30*/  @P5 IMAD.IADD R21, R22, 0x1, R27 ;  /* 0x0000000116155824 */ /* 0x000fe200078e021b */
[----:B------:R-:W-:-:S02]  /*3a40*/  FSETP.GT.AND P5, PT, R2, R25, PT ;  /* 0x000000190200720b */ /* 0x000fc40003fa4000 */
[----:B------:R-:W-:Y:S01]  /*3a50*/  I2FP.F32.S32 R25, UR8 ;  /* 0x0000000800197c45 */ /* 0x000fe20008201400 */
[----:B------:R-:W-:Y:S01]  /*3a60*/  UIADD3 UR8, UPT, UPT, UR5, 0x69, URZ ;  /* 0x0000006905087890 */ /* 0x000fe2000fffe0ff */
[----:B------:R-:W-:Y:S02]  /*3a70*/  SEL R22, R3, 0x2, P0 ;  /* 0x0000000203167807 */ /* 0x000fe40000000000 */
[----:B------:R-:W-:Y:S01]  /*3a80*/  I2FP.F32.S32 R23, UR4 ;  /* 0x0000000400177c45 */ /* 0x000fe20008201400 */
[----:B------:R-:W-:Y:S01]  /*3a90*/  UIADD3 UR4, UPT, UPT, UR5, 0x64, URZ ;  /* 0x0000006405047890 */ /* 0x000fe2000fffe0ff */
[----:B------:R-:W-:Y:S02]  /*3aa0*/  FSETP.GT.AND P0, PT, R2, R25, PT ;  /* 0x000000190200720b */ /* 0x000fe40003f04000 */
[----:B------:R-:W-:Y:S02]  /*3ab0*/  SEL R22, R22, RZ, P1 ;  /* 0x000000ff16167207 */ /* 0x000fe40000800000 */
        /* <DEDUP_REMOVED lines=8> */
[----:B------:R-:W-:Y:S01]  /*3b40*/  FSETP.GT.AND P1, PT, R2, R27, PT ;  /* 0x0000001b0200720b */ /* 0x000fe20003f24000 */
[----:B------:R-:W-:Y:S01]  /*3b50*/  IMAD.IADD R22, R22, 0x1, R23 ;  /* 0x0000000116167824 */ /* 0x000fe200078e0217 */
[----:B------:R-:W-:Y:S01]  /*3b60*/  I2FP.F32.S32 R25, UR4 ;  /* 0x0000000400197c45 */ /* 0x000fe20008201400 */
[----:B------:R-:W-:Y:S01]  /*3b70*/  UIADD3 UR4, UPT, UPT, UR5, 0x6a, URZ ;  /* 0x0000006a05047890 */ /* 0x000fe2000fffe0ff */
[----:B------:R-:W-:-:S02]  /*3b80*/  SEL R24, R24, 0x4, P5 ;  /* 0x0000000418187807 */ /* 0x000fc40002800000 */
[----:B------:R-:W-:-:S03]  /*3b90*/  FSETP.GT.AND P5, PT, R2, R25, !P5 ;  /* 0x000000190200720b */ /* 0x000fc60006fa4000 */
[----:B------:R-:W-:Y:S01]  /*3ba0*/  I2FP.F32.S32 R25, UR4 ;  /* 0x0000000400197c45 */ /* 0x000fe20008201400 */
[----:B------:R-:W-:Y:S01]  /*3bb0*/  UIADD3 UR4, UPT, UPT, UR5, 0x68, URZ ;  /* 0x0000006805047890 */ /* 0x000fe2000fffe0ff */
[----:B------:R-:W-:Y:S02]  /*3bc0*/  SEL R23, RZ, 0x1, !P5 ;  /* 0x00000001ff177807 */ /* 0x000fe40006800000 */
[----:B------:R-:W-:-:S03]  /*3bd0*/  FSETP.GT.AND P5, PT, R2, R25, PT ;  /* 0x000000190200720b */ /* 0x000fc60003fa4000 */
[----:B------:R-:W-:Y:S01]  /*3be0*/  @P1 IMAD.IADD R22, R23, 0x1, R24 ;  /* 0x0000000117161824 */ /* 0x000fe200078e0218 */
        /* <DEDUP_REMOVED lines=9> */
[----:B------:R-:W-:-:S02]  /*3c80*/  SEL R23, R23, RZ, P0 ;  /* 0x000000ff17177207 */ /* 0x000fc40000000000 */
[----:B------:R-:W-:Y:S02]  /*3c90*/  FSETP.GT.AND P0, PT, R2, R25, PT ;  /* 0x000000190200720b */ /* 0x000fe40003f04000 */
[----:B------:R-:W-:Y:S01]  /*3ca0*/  I2FP.F32.S32 R27, UR4 ;  /* 0x00000004001b7c45 */ /* 0x000fe20008201400 */
[----:B------:R-:W-:Y:S01]  /*3cb0*/  UIADD3 UR4, UPT, UPT, UR5, 0x79, URZ ;  /* 0x0000007905047890 */ /* 0x000fe2000fffe0ff */
[----:B------:R-:W-:Y:S01]  /*3cc0*/  I2FP.F32.S32 R25, UR8 ;  /* 0x0000000800197c45 */ /* 0x000fe20008201400 */
[----:B------:R-:W-:Y:S01]  /*3cd0*/  UIADD3 UR8, UPT, UPT, UR5, 0x7a, URZ ;  /* 0x0000007a05087890 */ /* 0x000fe2000fffe0ff */
[----:B------:R-:W-:Y:S02]  /*3ce0*/  SEL R26, R4, 0x6, P0 ;  /* 0x00000006041a7807 */ /* 0x000fe40000000000 */
[----:B------:R-:W-:Y:S02]  /*3cf0*/  FSETP.GT.AND P0, PT, R2, R25, PT ;  /* 0x000000190200720b */ /* 0x000fe40003f04000 */
[----:B------:R-:W-:-:S02]  /*3d00*/  SEL R24, RZ, 0x1, !P5 ;  /* 0x00000001ff187807 */ /* 0x000fc40006800000 */
[----:B------:R-:W-:Y:S02]  /*3d10*/  FSETP.GT.AND P5, PT, R2, R27, !P1 ;  /* 0x0000001b0200720b */ /* 0x000fe40004fa4000 */
[----:B------:R-:W-:Y:S01]  /*3d20*/  SEL R25, R26, 0x4, P1 ;  /* 0x000000041a197807 */ /* 0x000fe20000800000 */
[----:B------:R-:W-:Y:S01]  /*3d30*/  IMAD.IADD R23, R23, 0x1, R24 ;  /* 0x0000000117177824 */ /* 0x000fe200078e0218 */
[----:B------:R-:W-:Y:S02]  /*3d40*/  SEL R24, RZ, 0x1, !P5 ;  /* 0x00000001ff187807 */ /* 0x000fe40006800000 */
[----:B------:R-:W-:Y:S01]  /*3d50*/  I2FP.F32.S32 R27, UR8 ;  /* 0x00000008001b7c45 */ /* 0x000fe20008201400 */
[----:B------:R-:W-:Y:S02]  /*3d60*/  UIADD3 UR8, UPT, UPT, UR5, 0x7d, URZ ;  /* 0x0000007d05087890 */ /* 0x000fe4000fffe0ff */
[----:B------:R-:W-:Y:S01]  /*3d70*/  @P0 IMAD.IADD R23, R24, 0x1, R25 ;  /* 0x0000000118170824 */ /* 0x000fe200078e0219 */
[----:B------:R-:W-:Y:S01]  /*3d80*/  I2FP.F32.S32 R25, UR4 ;  /* 0x0000000400197c45 */ /* 0x000fe20008201400 */
[----:B------:R-:W-:Y:S01]  /*3d90*/  UIADD3 UR4, UPT, UPT, UR5, 0x78, URZ ;  /* 0x0000007805047890 */ /* 0x000fe2000fffe0ff */
[----:B------:R-:W-:-:S02]  /*3da0*/  FSETP.GT.AND P1, PT, R2, R27, PT ;  /* 0x0000001b0200720b */ /* 0x000fc40003f24000 */
[C---:B------:R-:W-:Y:S02]  /*3db0*/  FSETP.GT.AND P0, PT, R2.reuse, R25, PT ;  /* 0x000000190200720b */ /* 0x040fe40003f04000 */
[----:B------:R-:W-:Y:S02]  /*3dc0*/  SEL R3, R3, 0x2, P1 ;  /* 0x0000000203037807 */ /* 0x000fe40000800000 */
[----:B------:R-:W-:Y:S01]  /*3dd0*/  I2FP.F32.S32 R25, UR4 ;  /* 0x0000000400197c45 */ /* 0x000fe20008201400 */
[----:B------:R-:W-:Y:S01]  /*3de0*/  UIADD3 UR4, UPT, UPT, UR5, 0x7b, URZ ;  /* 0x0000007b05047890 */ /* 0x000fe2000fffe0ff */
[----:B------:R-:W-:Y:S01]  /*3df0*/  I2FP.F32.S32 R27, UR9 ;  /* 0x00000009001b7c45 */ /* 0x000fe20008201400 */
[----:B------:R-:W-:Y:S01]  /*3e00*/  UIADD3 UR9, UPT, UPT, UR5, 0x47, URZ ;  /* 0x0000004705097890 */ /* 0x000fe2000fffe0ff */
[C---:B------:R-:W-:Y:S02]  /*3e10*/  FSETP.GT.AND P1, PT, R2.reuse, R25, !P0 ;  /* 0x000000190200720b */ /* 0x040fe40004724000 */
[----:B------:R-:W-:Y:S01]  /*3e20*/  I2FP.F32.S32 R25, UR8 ;  /* 0x0000000800197c45 */ /* 0x000fe20008201400 */
[----:B------:R-:W-:Y:S01]  /*3e30*/  UIADD3 UR8, UPT, UPT, UR5, 0x7, URZ ;  /* 0x0000000705087890 */ /* 0x000fe2000fffe0ff */
[----:B------:R-:W-:-:S02]  /*3e40*/  FSETP.GT.AND P5, PT, R2, R27, PT ;  /* 0x0000001b0200720b */ /* 0x000fc40003fa4000 */
[----:B------:R-:W-:Y:S01]  /*3e50*/  I2FP.F32.S32 R27, UR4 ;  /* 0x00000004001b7c45 */ /* 0x000fe20008201400 */
[----:B------:R-:W-:Y:S01]  /*3e60*/  UIADD3 UR4, UPT, UPT, UR5, 0x7c, URZ ;  /* 0x0000007c05047890 */ /* 0x000fe2000fffe0ff */
[----:B------:R-:W-:Y:S02]  /*3e70*/  SEL R3, R3, RZ, P0 ;  /* 0x000000ff03037207 */ /* 0x000fe40000000000 */
[----:B------:R-:W-:Y:S02]  /*3e80*/  FSETP.GT.AND P0, PT, R2, R25, PT ;  /* 0x000000190200720b */ /* 0x000fe40003f04000 */
[----:B------:R-:W-:Y:S01]  /*3e90*/  I2FP.F32.S32 R25, UR8 ;  /* 0x0000000800197c45 */ /* 0x000fe20008201400 */
[----:B------:R-:W-:Y:S01]  /*3ea0*/  UIADD3 UR8, UPT, UPT, UR5, 0x17, URZ ;  /* 0x0000001705087890 */ /* 0x000fe2000fffe0ff */
[----:B------:R-:W-:Y:S02]  /*3eb0*/  SEL R4, R4, 0x6, P5 ;  /* 0x0000000604047807 */ /* 0x000fe40002800000 */
[----:B------:R-:W-:-:S02]  /*3ec0*/  FSETP.GT.AND P5, PT, R2, R25, PT ;  /* 0x000000190200720b */ /* 0x000fc40003fa4000 */
[----:B------:R-:W-:Y:S01]  /*3ed0*/  I2FP.F32.S32 R25, UR4 ;  /* 0x0000000400197c45 */ /* 0x000fe20008201400 */
[----:B------:R-:W-:Y:S01]  /*3ee0*/  UIADD3 UR4, UPT, UPT, UR5, 0x27, URZ ;  /* 0x0000002705047890 */ /* 0x000fe2000fffe0ff */
[----:B------:R-:W-:Y:S02]  /*3ef0*/  SEL R24, RZ, 0x1, !P1 ;  /* 0x00000001ff187807 */ /* 0x000fe40004800000 */
[----:B------:R-:W-:Y:S02]  /*3f00*/  FSETP.GT.AND P1, PT, R2, R27, PT ;  /* 0x0000001b0200720b */ /* 0x000fe40003f24000 */
[----:B------:R-:W-:Y:S01]  /*3f10*/  SEL R27, R4, 0x4, P0 ;  /* 0x00000004041b7807 */ /* 0x000fe20000000000 */
[----:B------:R-:W-:Y:S01]  /*3f20*/  IMAD.IADD R3, R3, 0x1, R24 ;  /* 0x0000000103037824 */ /* 0x000fe200078e0218 */
[----:B------:R-:W-:Y:S02]  /*3f30*/  FSETP.GT.AND P0, PT, R2, R25, !P0 ;  /* 0x000000190200720b */ /* 0x000fe40004704000 */
[----:B------:R-:W-:Y:S01]  /*3f40*/  I2FP.F32.S32 R25, UR8 ;  /* 0x0000000800197c45 */ /* 0x000fe20008201400 */
[----:B------:R-:W-:Y:S01]  /*3f50*/  UIADD3 UR8, UPT, UPT, UR5, 0x37, URZ ;  /* 0x0000003705087890 */ /* 0x000fe2000fffe0ff */
[----:B------:R-:W-:Y:S01]  /*3f60*/  SEL R4, RZ, 0x1, !P0 ;  /* 0x00000001ff047807 */ /* 0x000fe20004000000 */
[----:B------:R-:W-:Y:S01]  /*3f70*/  @P5 VIADD R11, R10, 0x8 ;  /* 0x000000080a0b5836 */ /* 0x000fe20000000000 */
[----:B------:R-:W-:-:S02]  /*3f80*/  FSETP.GT.AND P0, PT, R2, R25, PT ;  /* 0x000000190200720b */ /* 0x000fc40003f04000 */
[----:B------:R-:W-:Y:S01]  /*3f90*/  I2FP.F32.S32 R25, UR4 ;  /* 0x0000000400197c45 */ /* 0x000fe20008201400 */
[----:B------:R-:W-:Y:S01]  /*3fa0*/  @P1 IMAD.IADD R3, R4, 0x1, R27 ;  /* 0x0000000104031824 */ /* 0x000fe200078e021b */
[----:B------:R-:W-:Y:S01]  /*3fb0*/  I2FP.F32.S32 R27, UR8 ;  /* 0x00000008001b7c45 */ /* 0x000fe20008201400 */
[----:B------:R-:W-:Y:S01]  /*3fc0*/  UIADD3 UR4, UPT, UPT, UR5, 0x57, URZ ;  /* 0x0000005705047890 */ /* 0x000fe2000fffe0ff */
[C---:B------:R-:W-:Y:S01]  /*3fd0*/  FSETP.GT.AND P1, PT, R2.reuse, R25, PT ;  /* 0x000000190200720b */ /* 0x040fe20003f24000 */
[----:B------:R-:W-:Y:S01]  /*3fe0*/  UIADD3 UR8, UPT, UPT, UR5, 0x67, URZ ;  /* 0x0000006705087890 */ /* 0x000fe2000fffe0ff */
[----:B------:R-:W-:Y:S01]  /*3ff0*/  I2FP.F32.S32 R25, UR9 ;  /* 0x0000000900197c45 */ /* 0x000fe20008201400 */
[----:B------:R-:W-:Y:S01]  /*4000*/  UIADD3 UR9, UPT, UPT, UR5, 0x77, URZ ;  /* 0x0000007705097890 */ /* 0x000fe2000fffe0ff */
[----:B------:R-:W-:-:S03]  /*4010*/  FSETP.GT.AND P5, PT, R2, R27, PT ;  /* 0x0000001b0200720b */ /* 0x000fc60003fa4000 */
[----:B------:R-:W-:Y:S01]  /*4020*/  @P0 VIADD R12, R13, 0x8 ;  /* 0x000000080d0c0836 */ /* 0x000fe20000000000 */
[C---:B------:R-:W-:Y:S02]  /*4030*/  FSETP.GT.AND P0, PT, R2.reuse, R25, PT ;  /* 0x000000190200720b */ /* 0x040fe40003f04000 */
[----:B------:R-:W-:Y:S01]  /*4040*/  I2FP.F32.S32 R13, UR4 ;  /* 0x00000004000d7c45 */ /* 0x000fe20008201400 */
[----:B------:R-:W-:Y:S02]  /*4050*/  UIADD3 UR4, UPT, UPT, UR5, 0xf, URZ ;  /* 0x0000000f05047890 */ /* 0x000fe4000fffe0ff */
[----:B------:R-:W-:Y:S01]  /*4060*/  @P1 VIADD R14, R15, 0x8 ;  /* 0x000000080f0e1836 */ /* 0x000fe20000000000 */
[----:B------:R-:W-:Y:S02]  /*4070*/  FSETP.GT.AND P1, PT, R2, R13, PT ;  /* 0x0000000d0200720b */ /* 0x000fe40003f24000 */
[----:B------:R-:W-:Y:S01]  /*4080*/  I2FP.F32.S32 R13, UR9 ;  /* 0x00000009000d7c45 */ /* 0x000fe20008201400 */
[----:B------:R-:W-:Y:S01]  /*4090*/  @P5 VIADD R16, R17, 0x8 ;  /* 0x0000000811105836 */ /* 0x000fe20000000000 */
[----:B------:R-:W-:Y:S01]  /*40a0*/  I2FP.F32.S32 R15, UR8 ;  /* 0x00000008000f7c45 */ /* 0x000fe20008201400 */
[----:B------:R-:W-:-:S02]  /*40b0*/  UIADD3 UR9, UPT, UPT, UR5, 0x4f, URZ ;  /* 0x0000004f05097890 */ /* 0x000fc4000fffe0ff */
[----:B------:R-:W-:Y:S01]  /*40c0*/  @P0 VIADD R18, R19, 0x8 ;  /* 0x0000000813120836 */ /* 0x000fe20000000000 */
[C---:B------:R-:W-:Y:S01]  /*40d0*/  FSETP.GT.AND P0, PT, R2.reuse, R13, PT ;  /* 0x0000000d0200720b */ /* 0x040fe20003f04000 */
[----:B------:R-:W-:Y:S01]  /*40e0*/  UIADD3 UR8, UPT, UPT, UR5, 0x2f, URZ ;  /* 0x0000002f05087890 */ /* 0x000fe2000fffe0ff */
[C---:B------:R-:W-:Y:S02]  /*40f0*/  FSETP.GT.AND P5, PT, R2.reuse, R15, PT ;  /* 0x0000000f0200720b */ /* 0x040fe40003fa4000 */
[----:B------:R-:W-:Y:S01]  /*4100*/  I2FP.F32.S32 R13, UR4 ;  /* 0x00000004000d7c45 */ /* 0x000fe20008201400 */
[----:B------:R-:W-:Y:S01]  /*4110*/  @P1 VIADD R20, R21, 0x8 ;  /* 0x0000000815141836 */ /* 0x000fe20000000000 */
[----:B------:R-:W-:Y:S01]  /*4120*/  UIADD3 UR4, UPT, UPT, UR5, 0x6f, URZ ;  /* 0x0000006f05047890 */ /* 0x000fe2000fffe0ff */
[----:B------:R-:W-:Y:S01]  /*4130*/  I2FP.F32.S32 R15, UR8 ;  /* 0x00000008000f7c45 */ /* 0x000fe20008201400 */
[----:B------:R-:W-:Y:S01]  /*4140*/  UIADD3 UR8, UPT, UPT, UR5, 0x1f, URZ ;  /* 0x0000001f05087890 */ /* 0x000fe2000fffe0ff */
[----:B------:R-:W-:Y:S01]  /*4150*/  FSETP.GT.AND P1, PT, R2, R13, PT ;  /* 0x0000000d0200720b */ /* 0x000fe20003f24000 */
[----:B------:R-:W-:Y:S01]  /*4160*/  UIADD3 UR5, UPT, UPT, UR5, 0x5f, URZ ;  /* 0x0000005f05057890 */ /* 0x000fe2000fffe0ff */
[----:B------:R-:W-:-:S02]  /*4170*/  I2FP.F32.S32 R13, UR9 ;  /* 0x00000009000d7c45 */ /* 0x000fc40008201400 */
[----:B------:R-:W-:Y:S01]  /*4180*/  @P0 VIADD R9, R3, 0x8 ;  /* 0x0000000803090836 */ /* 0x000fe20000000000 */
[----:B------:R-:W-:Y:S01]  /*4190*/  I2FP.F32.S32 R3, UR4 ;  /* 0x0000000400037c45 */ /* 0x000fe20008201400 */
[----:B------:R-:W-:Y:S01]  /*41a0*/  @P5 VIADD R22, R23, 0x8 ;  /* 0x0000000817165836 */ /* 0x000fe20000000000 */
[C---:B------:R-:W-:Y:S02]  /*41b0*/  FSETP.GT.AND P0, PT, R2.reuse, R13, PT ;  /* 0x0000000d0200720b */ /* 0x040fe40003f04000 */
[----:B------:R-:W-:Y:S02]  /*41c0*/  FSETP.GT.AND P5, PT, R2, R15, PT ;  /* 0x0000000f0200720b */ /* 0x000fe40003fa4000 */
[----:B------:R-:W-:Y:S02]  /*41d0*/  I2FP.F32.S32 R13, UR8 ;  /* 0x00000008000d7c45 */ /* 0x000fe40008201400 */
[----:B------:R-:W-:Y:S01]  /*41e0*/  @P1 VIADD R11, R12, 0x10 ;  /* 0x000000100c0b1836 */ /* 0x000fe20000000000 */
[----:B------:R-:W-:-:S02]  /*41f0*/  FSETP.GT.AND P1, PT, R2, R3, PT ;  /* 0x000000030200720b */ /* 0x000fc40003f24000 */
[----:B------:R-:W-:-:S04]  /*4200*/  I2FP.F32.S32 R3, UR5 ;  /* 0x0000000500037c45 */ /* 0x000fc80008201400 */
[----:B------:R-:W-:Y:S01]  /*4210*/  @P0 VIADD R18, R20, 0x10 ;  /* 0x0000001014120836 */ /* 0x000fe20000000000 */
[----:B------:R-:W-:Y:S01]  /*4220*/  FSETP.GT.AND P0, PT, R2, R3, PT ;  /* 0x000000030200720b */ /* 0x000fe20003f04000 */
[----:B------:R-:W-:Y:S01]  /*4230*/  @P5 VIADD R14, R16, 0x10 ;  /* 0x00000010100e5836 */ /* 0x000fe20000000000 */
[----:B------:R-:W-:Y:S02]  /*4240*/  FSETP.GT.AND P5, PT, R2, R13, PT ;  /* 0x0000000d0200720b */ /* 0x000fe40003fa4000 */
[----:B------:R-:W0:Y:S02]  /*4250*/  LDC.64 R2, c[0x0][0x398] ;  /* 0x0000e600ff027b82 */ /* 0x000e240000000a00 */
[----:B------:R-:W-:-:S07]  /*4260*/  @P1 VIADD R22, R9, 0x10 ;  /* 0x0000001009161836 */ /* 0x000fce0000000000 */
[----:B------:R-:W-:Y:S02]  /*4270*/  @P0 VIADD R18, R22, 0x20 ;  /* 0x0000002016120836 */ /* 0x000fe40000000000 */
[----:B------:R-:W-:Y:S02]  /*4280*/  @P5 VIADD R11, R14, 0x20 ;  /* 0x000000200e0b5836 */ /* 0x000fe40000000000 */
[----:B------:R-:W-:-:S05]  /*4290*/  @P6 VIADD R11, R18, 0x40 ;  /* 0x00000040120b6836 */ /* 0x000fca0000000000 */
[----:B------:R-:W-:Y:S01]  /*42a0*/  ISETP.NE.AND P0, PT, R8, R11, PT ;  /* 0x0000000b0800720c */ /* 0x000fe20003f05270 */
[----:B0-----:R-:W-:-:S12]  /*42b0*/  IMAD.WIDE R2, R0, 0x4, R2 ;  /* 0x0000000400027825 */ /* 0x001fd800078e0202 */
[----:B------:R-:W-:-:S05]  /*42c0*/  @P0 IMAD.MOV R5, RZ, RZ, R8 ;  /* 0x000000ffff050224 */ /* 0x000fca00078e0208 */
[----:B------:R-:W-:-:S05]  /*42d0*/  I2FP.F32.U32 R5, R5 ;  /* 0x0000000500057245 */ /* 0x000fca0000201000 */
[----:B------:R-:W-:Y:S01]  /*42e0*/  STG.E desc[UR6][R2.64], R5 ;  /* 0x0000000502007986 */ /* 0x000fe2000c101906 */
[----:B------:R-:W-:Y:S05]  /*42f0*/  EXIT ;  /* 0x000000000000794d */ /* 0x000fea0003800000 */
.L_x_0:
[----:B------:R-:W-:-:S00]  /*4300*/  BRA `(.L_x_0) ;  /* 0xfffffffc00fc7947 */ /* 0x000fc0000383ffff */
[----:B------:R-:W-:-:S00]  /*4310*/  NOP ;  /* 0x0000000000007918 */ /* 0x000fc00000000000 */
        /* <DEDUP_REMOVED lines=14> */
.L_x_1:


//--------------------- .nv.shared.reserved.0     --------------------------
	.section	.nv.shared.reserved.0,"aw",@nobits
	.weak		__nv_reservedSMEM_offset_0_alias
	.size		__nv_reservedSMEM_offset_0_alias, 0, 64
	.other		__nv_reservedSMEM_offset_0_alias,@"STO_CUDA_RESERVED_SHARED STV_DEFAULT"
__nv_reservedSMEM_offset_0_alias:
	.zero		0
	.zero		64


//--------------------- .nv.constant0._Z9RF_kernelPfiiiS_ --------------------------
	.section	.nv.constant0._Z9RF_kernelPfiiiS_,"a",@progbits
	.sectionflags	@""
	.align	4
.nv.constant0._Z9RF_kernelPfiiiS_:
	.zero		928


//--------------------- SYMBOLS --------------------------

	.type		.nv.reservedSmem.offset0,@object
	.size		.nv.reservedSmem.offset0,0x4
